//
// Generated by NVIDIA NVVM Compiler
//
// Compiler Build ID: CL-36424714
// Cuda compilation tools, release 13.0, V13.0.88
// Based on NVVM 20.0.0
//

.version 9.0
.target sm_100
.address_size 64

	// .globl	_Z21make_iteration_singlePKiS0_PiiiS1_

.visible .entry _Z21make_iteration_singlePKiS0_PiiiS1_(
	.param .u64 .ptr .align 1 _Z21make_iteration_singlePKiS0_PiiiS1__param_0,
	.param .u64 .ptr .align 1 _Z21make_iteration_singlePKiS0_PiiiS1__param_1,
	.param .u64 .ptr .align 1 _Z21make_iteration_singlePKiS0_PiiiS1__param_2,
	.param .u32 _Z21make_iteration_singlePKiS0_PiiiS1__param_3,
	.param .u32 _Z21make_iteration_singlePKiS0_PiiiS1__param_4,
	.param .u64 .ptr .align 1 _Z21make_iteration_singlePKiS0_PiiiS1__param_5
)
{
	.reg .pred 	%p<51>;
	.reg .b32 	%r<193>;
	.reg .b64 	%rd<26>;

	ld.param.u64 	%rd7, [_Z21make_iteration_singlePKiS0_PiiiS1__param_0];
	ld.param.u64 	%rd10, [_Z21make_iteration_singlePKiS0_PiiiS1__param_1];
	ld.param.u32 	%r59, [_Z21make_iteration_singlePKiS0_PiiiS1__param_3];
	ld.param.u64 	%rd9, [_Z21make_iteration_singlePKiS0_PiiiS1__param_5];
	cvta.to.global.u64 	%rd1, %rd10;
	setp.lt.s32 	%p1, %r59, 1;
	mov.b32 	%r191, 0;
	@%p1 bra 	$L__BB0_30;
	add.s32 	%r1, %r59, -1;
	add.s64 	%rd2, %rd1, 32;
	cvta.to.global.u64 	%rd3, %rd7;
	cvta.to.global.u64 	%rd4, %rd9;
	mov.b32 	%r170, 0;
	mov.u32 	%r191, %r170;
$L__BB0_2:
	mul.lo.s32 	%r4, %r170, %r59;
	max.s32 	%r64, %r170, 1;
	add.s32 	%r5, %r64, -1;
	add.s32 	%r170, %r170, 1;
	min.s32 	%r7, %r170, %r1;
	mov.b32 	%r172, 0;
$L__BB0_3:
	mov.u32 	%r8, %r172;
	add.s32 	%r172, %r8, 1;
	min.s32 	%r11, %r172, %r1;
	max.s32 	%r12, %r8, 1;
	sub.s32 	%r65, %r11, %r12;
	add.s32 	%r13, %r65, 2;
	and.b32  	%r14, %r13, 7;
	and.b32  	%r15, %r13, 15;
	add.s32 	%r16, %r8, %r4;
	mul.wide.u32 	%rd11, %r16, 4;
	add.s64 	%rd12, %rd1, %rd11;
	ld.global.u32 	%r17, [%rd12];
	add.s64 	%rd5, %rd4, %rd11;
	setp.lt.s32 	%p2, %r17, 1;
	@%p2 bra 	$L__BB0_5;
	add.s32 	%r167, %r17, -1;
	setp.eq.s32 	%p48, %r167, 0;
	selp.b32 	%r168, -30, %r167, %p48;
	st.global.u32 	[%rd5], %r168;
	bra.uni 	$L__BB0_28;
$L__BB0_5:
	setp.gt.s32 	%p3, %r17, -1;
	@%p3 bra 	$L__BB0_7;
	add.s32 	%r166, %r17, 1;
	st.global.u32 	[%rd5], %r166;
	bra.uni 	$L__BB0_28;
$L__BB0_7:
	setp.gt.s32 	%p4, %r5, %r7;
	mov.b32 	%r189, 0;
	@%p4 bra 	$L__BB0_25;
	add.s32 	%r18, %r12, -1;
	and.b32  	%r19, %r13, 3;
	and.b32  	%r68, %r13, -16;
	neg.s32 	%r20, %r68;
	add.s32 	%r21, %r65, 1;
	add.s32 	%r22, %r15, -1;
	add.s32 	%r23, %r14, -1;
	mov.b32 	%r189, 0;
	mov.u32 	%r174, %r5;
$L__BB0_9:
	mov.u32 	%r24, %r174;
	setp.gt.s32 	%p5, %r18, %r11;
	@%p5 bra 	$L__BB0_24;
	setp.lt.u32 	%p6, %r21, 15;
	mul.lo.s32 	%r26, %r24, %r59;
	mov.u32 	%r184, %r18;
	@%p6 bra 	$L__BB0_14;
	add.s32 	%r176, %r18, %r26;
	mov.u32 	%r177, %r20;
	mov.u32 	%r178, %r12;
$L__BB0_12:
	.pragma "nounroll";
	mul.wide.s32 	%rd13, %r176, 4;
	add.s64 	%rd14, %rd2, %rd13;
	ld.global.u32 	%r71, [%rd14+-32];
	setp.gt.s32 	%p7, %r71, 0;
	selp.u32 	%r72, 1, 0, %p7;
	add.s32 	%r73, %r189, %r72;
	ld.global.u32 	%r74, [%rd14+-28];
	setp.gt.s32 	%p8, %r74, 0;
	selp.u32 	%r75, 1, 0, %p8;
	add.s32 	%r76, %r73, %r75;
	ld.global.u32 	%r77, [%rd14+-24];
	setp.gt.s32 	%p9, %r77, 0;
	selp.u32 	%r78, 1, 0, %p9;
	add.s32 	%r79, %r76, %r78;
	ld.global.u32 	%r80, [%rd14+-20];
	setp.gt.s32 	%p10, %r80, 0;
	selp.u32 	%r81, 1, 0, %p10;
	add.s32 	%r82, %r79, %r81;
	ld.global.u32 	%r83, [%rd14+-16];
	setp.gt.s32 	%p11, %r83, 0;
	selp.u32 	%r84, 1, 0, %p11;
	add.s32 	%r85, %r82, %r84;
	ld.global.u32 	%r86, [%rd14+-12];
	setp.gt.s32 	%p12, %r86, 0;
	selp.u32 	%r87, 1, 0, %p12;
	add.s32 	%r88, %r85, %r87;
	ld.global.u32 	%r89, [%rd14+-8];
	setp.gt.s32 	%p13, %r89, 0;
	selp.u32 	%r90, 1, 0, %p13;
	add.s32 	%r91, %r88, %r90;
	ld.global.u32 	%r92, [%rd14+-4];
	setp.gt.s32 	%p14, %r92, 0;
	selp.u32 	%r93, 1, 0, %p14;
	add.s32 	%r94, %r91, %r93;
	ld.global.u32 	%r95, [%rd14];
	setp.gt.s32 	%p15, %r95, 0;
	selp.u32 	%r96, 1, 0, %p15;
	add.s32 	%r97, %r94, %r96;
	ld.global.u32 	%r98, [%rd14+4];
	setp.gt.s32 	%p16, %r98, 0;
	selp.u32 	%r99, 1, 0, %p16;
	add.s32 	%r100, %r97, %r99;
	ld.global.u32 	%r101, [%rd14+8];
	setp.gt.s32 	%p17, %r101, 0;
	selp.u32 	%r102, 1, 0, %p17;
	add.s32 	%r103, %r100, %r102;
	ld.global.u32 	%r104, [%rd14+12];
	setp.gt.s32 	%p18, %r104, 0;
	selp.u32 	%r105, 1, 0, %p18;
	add.s32 	%r106, %r103, %r105;
	ld.global.u32 	%r107, [%rd14+16];
	setp.gt.s32 	%p19, %r107, 0;
	selp.u32 	%r108, 1, 0, %p19;
	add.s32 	%r109, %r106, %r108;
	ld.global.u32 	%r110, [%rd14+20];
	setp.gt.s32 	%p20, %r110, 0;
	selp.u32 	%r111, 1, 0, %p20;
	add.s32 	%r112, %r109, %r111;
	ld.global.u32 	%r113, [%rd14+24];
	setp.gt.s32 	%p21, %r113, 0;
	selp.u32 	%r114, 1, 0, %p21;
	add.s32 	%r115, %r112, %r114;
	ld.global.u32 	%r116, [%rd14+28];
	setp.gt.s32 	%p22, %r116, 0;
	selp.u32 	%r117, 1, 0, %p22;
	add.s32 	%r189, %r115, %r117;
	add.s32 	%r178, %r178, 16;
	add.s32 	%r177, %r177, 16;
	add.s32 	%r176, %r176, 16;
	setp.ne.s32 	%p23, %r177, 0;
	@%p23 bra 	$L__BB0_12;
	add.s32 	%r184, %r178, -1;
$L__BB0_14:
	setp.eq.s32 	%p24, %r15, 0;
	@%p24 bra 	$L__BB0_24;
	setp.lt.u32 	%p25, %r22, 7;
	@%p25 bra 	$L__BB0_17;
	add.s32 	%r119, %r184, %r26;
	mul.wide.s32 	%rd15, %r119, 4;
	add.s64 	%rd16, %rd1, %rd15;
	ld.global.u32 	%r120, [%rd16];
	setp.gt.s32 	%p26, %r120, 0;
	selp.u32 	%r121, 1, 0, %p26;
	add.s32 	%r122, %r189, %r121;
	ld.global.u32 	%r123, [%rd16+4];
	setp.gt.s32 	%p27, %r123, 0;
	selp.u32 	%r124, 1, 0, %p27;
	add.s32 	%r125, %r122, %r124;
	ld.global.u32 	%r126, [%rd16+8];
	setp.gt.s32 	%p28, %r126, 0;
	selp.u32 	%r127, 1, 0, %p28;
	add.s32 	%r128, %r125, %r127;
	ld.global.u32 	%r129, [%rd16+12];
	setp.gt.s32 	%p29, %r129, 0;
	selp.u32 	%r130, 1, 0, %p29;
	add.s32 	%r131, %r128, %r130;
	ld.global.u32 	%r132, [%rd16+16];
	setp.gt.s32 	%p30, %r132, 0;
	selp.u32 	%r133, 1, 0, %p30;
	add.s32 	%r134, %r131, %r133;
	ld.global.u32 	%r135, [%rd16+20];
	setp.gt.s32 	%p31, %r135, 0;
	selp.u32 	%r136, 1, 0, %p31;
	add.s32 	%r137, %r134, %r136;
	ld.global.u32 	%r138, [%rd16+24];
	setp.gt.s32 	%p32, %r138, 0;
	selp.u32 	%r139, 1, 0, %p32;
	add.s32 	%r140, %r137, %r139;
	ld.global.u32 	%r141, [%rd16+28];
	setp.gt.s32 	%p33, %r141, 0;
	selp.u32 	%r142, 1, 0, %p33;
	add.s32 	%r189, %r140, %r142;
	add.s32 	%r184, %r184, 8;
$L__BB0_17:
	setp.eq.s32 	%p34, %r14, 0;
	@%p34 bra 	$L__BB0_24;
	setp.lt.u32 	%p35, %r23, 3;
	@%p35 bra 	$L__BB0_20;
	add.s32 	%r144, %r184, %r26;
	mul.wide.s32 	%rd17, %r144, 4;
	add.s64 	%rd18, %rd1, %rd17;
	ld.global.u32 	%r145, [%rd18];
	setp.gt.s32 	%p36, %r145, 0;
	selp.u32 	%r146, 1, 0, %p36;
	add.s32 	%r147, %r189, %r146;
	ld.global.u32 	%r148, [%rd18+4];
	setp.gt.s32 	%p37, %r148, 0;
	selp.u32 	%r149, 1, 0, %p37;
	add.s32 	%r150, %r147, %r149;
	ld.global.u32 	%r151, [%rd18+8];
	setp.gt.s32 	%p38, %r151, 0;
	selp.u32 	%r152, 1, 0, %p38;
	add.s32 	%r153, %r150, %r152;
	ld.global.u32 	%r154, [%rd18+12];
	setp.gt.s32 	%p39, %r154, 0;
	selp.u32 	%r155, 1, 0, %p39;
	add.s32 	%r189, %r153, %r155;
	add.s32 	%r184, %r184, 4;
$L__BB0_20:
	setp.eq.s32 	%p40, %r19, 0;
	@%p40 bra 	$L__BB0_24;
	setp.eq.s32 	%p41, %r19, 1;
	add.s32 	%r156, %r184, %r26;
	mul.wide.s32 	%rd19, %r156, 4;
	add.s64 	%rd6, %rd1, %rd19;
	ld.global.u32 	%r157, [%rd6];
	setp.gt.s32 	%p42, %r157, 0;
	selp.u32 	%r158, 1, 0, %p42;
	add.s32 	%r189, %r189, %r158;
	@%p41 bra 	$L__BB0_24;
	setp.eq.s32 	%p43, %r19, 2;
	ld.global.u32 	%r159, [%rd6+4];
	setp.gt.s32 	%p44, %r159, 0;
	selp.u32 	%r160, 1, 0, %p44;
	add.s32 	%r189, %r189, %r160;
	@%p43 bra 	$L__BB0_24;
	ld.global.u32 	%r161, [%rd6+8];
	setp.gt.s32 	%p45, %r161, 0;
	selp.u32 	%r162, 1, 0, %p45;
	add.s32 	%r189, %r189, %r162;
$L__BB0_24:
	add.s32 	%r174, %r24, 1;
	setp.lt.s32 	%p46, %r24, %r7;
	@%p46 bra 	$L__BB0_9;
$L__BB0_25:
	mul.wide.u32 	%rd20, %r16, 4;
	add.s64 	%rd21, %rd3, %rd20;
	ld.global.u32 	%r163, [%rd21];
	setp.le.s32 	%p47, %r189, %r163;
	@%p47 bra 	$L__BB0_27;
	mov.b32 	%r165, 10;
	st.global.u32 	[%rd5], %r165;
	add.s32 	%r191, %r191, 1;
	bra.uni 	$L__BB0_28;
$L__BB0_27:
	mov.b32 	%r164, 0;
	st.global.u32 	[%rd5], %r164;
$L__BB0_28:
	setp.ne.s32 	%p49, %r172, %r59;
	@%p49 bra 	$L__BB0_3;
	setp.ne.s32 	%p50, %r170, %r59;
	@%p50 bra 	$L__BB0_2;
$L__BB0_30:
	ld.param.u32 	%r169, [_Z21make_iteration_singlePKiS0_PiiiS1__param_4];
	ld.param.u64 	%rd25, [_Z21make_iteration_singlePKiS0_PiiiS1__param_2];
	cvta.to.global.u64 	%rd22, %rd25;
	mul.wide.s32 	%rd23, %r169, 4;
	add.s64 	%rd24, %rd22, %rd23;
	st.global.u32 	[%rd24], %r191;
	ret;

}
	// .globl	_Z14make_iterationPKiS0_PiiiS1_
.visible .entry _Z14make_iterationPKiS0_PiiiS1_(
	.param .u64 .ptr .align 1 _Z14make_iterationPKiS0_PiiiS1__param_0,
	.param .u64 .ptr .align 1 _Z14make_iterationPKiS0_PiiiS1__param_1,
	.param .u64 .ptr .align 1 _Z14make_iterationPKiS0_PiiiS1__param_2,
	.param .u32 _Z14make_iterationPKiS0_PiiiS1__param_3,
	.param .u32 _Z14make_iterationPKiS0_PiiiS1__param_4,
	.param .u64 .ptr .align 1 _Z14make_iterationPKiS0_PiiiS1__param_5
)
{
	.reg .pred 	%p<48>;
	.reg .b32 	%r<184>;
	.reg .b64 	%rd<24>;

	ld.param.u64 	%rd4, [_Z14make_iterationPKiS0_PiiiS1__param_0];
	ld.param.u64 	%rd6, [_Z14make_iterationPKiS0_PiiiS1__param_1];
	ld.param.u64 	%rd5, [_Z14make_iterationPKiS0_PiiiS1__param_2];
	ld.param.u32 	%r48, [_Z14make_iterationPKiS0_PiiiS1__param_3];
	ld.param.u32 	%r49, [_Z14make_iterationPKiS0_PiiiS1__param_4];
	ld.param.u64 	%rd7, [_Z14make_iterationPKiS0_PiiiS1__param_5];
	cvta.to.global.u64 	%rd8, %rd7;
	cvta.to.global.u64 	%rd1, %rd6;
	mov.u32 	%r50, %ctaid.y;
	mov.u32 	%r51, %ntid.y;
	mov.u32 	%r52, %tid.y;
	mad.lo.s32 	%r1, %r50, %r51, %r52;
	mov.u32 	%r53, %ctaid.x;
	mov.u32 	%r54, %ntid.x;
	mov.u32 	%r55, %tid.x;
	mad.lo.s32 	%r2, %r53, %r54, %r55;
	mad.lo.s32 	%r3, %r48, %r1, %r2;
	mul.wide.s32 	%rd9, %r3, 4;
	add.s64 	%rd10, %rd1, %rd9;
	ld.global.u32 	%r4, [%rd10];
	add.s64 	%rd2, %rd8, %rd9;
	setp.lt.s32 	%p1, %r4, 1;
	@%p1 bra 	$L__BB1_2;
	add.s32 	%r165, %r4, -1;
	setp.eq.s32 	%p47, %r165, 0;
	selp.b32 	%r166, -30, %r165, %p47;
	st.global.u32 	[%rd2], %r166;
	bra.uni 	$L__BB1_25;
$L__BB1_2:
	setp.gt.s32 	%p2, %r4, -1;
	@%p2 bra 	$L__BB1_4;
	add.s32 	%r164, %r4, 1;
	st.global.u32 	[%rd2], %r164;
	bra.uni 	$L__BB1_25;
$L__BB1_4:
	max.u32 	%r57, %r1, 1;
	add.s32 	%r167, %r57, -1;
	add.s32 	%r58, %r1, 1;
	add.s32 	%r6, %r48, -1;
	min.s32 	%r7, %r58, %r6;
	setp.gt.s32 	%p3, %r167, %r7;
	mov.b32 	%r182, 0;
	@%p3 bra 	$L__BB1_22;
	max.s32 	%r8, %r2, 1;
	add.s32 	%r9, %r8, -1;
	add.s32 	%r60, %r2, 1;
	min.s32 	%r10, %r60, %r6;
	sub.s32 	%r61, %r10, %r8;
	add.s32 	%r62, %r61, 2;
	add.s32 	%r11, %r61, 1;
	and.b32  	%r12, %r62, 15;
	and.b32  	%r13, %r62, 7;
	and.b32  	%r14, %r62, 3;
	and.b32  	%r63, %r62, -16;
	neg.s32 	%r15, %r63;
	mov.b32 	%r182, 0;
$L__BB1_6:
	mov.u32 	%r16, %r167;
	setp.gt.s32 	%p4, %r9, %r10;
	@%p4 bra 	$L__BB1_21;
	setp.lt.u32 	%p5, %r11, 15;
	mul.lo.s32 	%r18, %r16, %r48;
	mov.u32 	%r177, %r9;
	@%p5 bra 	$L__BB1_11;
	add.s32 	%r169, %r9, %r18;
	mov.u32 	%r170, %r15;
	mov.u32 	%r171, %r8;
$L__BB1_9:
	.pragma "nounroll";
	mul.wide.s32 	%rd11, %r169, 4;
	add.s64 	%rd12, %rd1, %rd11;
	ld.global.u32 	%r65, [%rd12];
	setp.gt.s32 	%p6, %r65, 0;
	selp.u32 	%r66, 1, 0, %p6;
	add.s32 	%r67, %r182, %r66;
	ld.global.u32 	%r68, [%rd12+4];
	setp.gt.s32 	%p7, %r68, 0;
	selp.u32 	%r69, 1, 0, %p7;
	add.s32 	%r70, %r67, %r69;
	ld.global.u32 	%r71, [%rd12+8];
	setp.gt.s32 	%p8, %r71, 0;
	selp.u32 	%r72, 1, 0, %p8;
	add.s32 	%r73, %r70, %r72;
	ld.global.u32 	%r74, [%rd12+12];
	setp.gt.s32 	%p9, %r74, 0;
	selp.u32 	%r75, 1, 0, %p9;
	add.s32 	%r76, %r73, %r75;
	ld.global.u32 	%r77, [%rd12+16];
	setp.gt.s32 	%p10, %r77, 0;
	selp.u32 	%r78, 1, 0, %p10;
	add.s32 	%r79, %r76, %r78;
	ld.global.u32 	%r80, [%rd12+20];
	setp.gt.s32 	%p11, %r80, 0;
	selp.u32 	%r81, 1, 0, %p11;
	add.s32 	%r82, %r79, %r81;
	ld.global.u32 	%r83, [%rd12+24];
	setp.gt.s32 	%p12, %r83, 0;
	selp.u32 	%r84, 1, 0, %p12;
	add.s32 	%r85, %r82, %r84;
	ld.global.u32 	%r86, [%rd12+28];
	setp.gt.s32 	%p13, %r86, 0;
	selp.u32 	%r87, 1, 0, %p13;
	add.s32 	%r88, %r85, %r87;
	ld.global.u32 	%r89, [%rd12+32];
	setp.gt.s32 	%p14, %r89, 0;
	selp.u32 	%r90, 1, 0, %p14;
	add.s32 	%r91, %r88, %r90;
	ld.global.u32 	%r92, [%rd12+36];
	setp.gt.s32 	%p15, %r92, 0;
	selp.u32 	%r93, 1, 0, %p15;
	add.s32 	%r94, %r91, %r93;
	ld.global.u32 	%r95, [%rd12+40];
	setp.gt.s32 	%p16, %r95, 0;
	selp.u32 	%r96, 1, 0, %p16;
	add.s32 	%r97, %r94, %r96;
	ld.global.u32 	%r98, [%rd12+44];
	setp.gt.s32 	%p17, %r98, 0;
	selp.u32 	%r99, 1, 0, %p17;
	add.s32 	%r100, %r97, %r99;
	ld.global.u32 	%r101, [%rd12+48];
	setp.gt.s32 	%p18, %r101, 0;
	selp.u32 	%r102, 1, 0, %p18;
	add.s32 	%r103, %r100, %r102;
	ld.global.u32 	%r104, [%rd12+52];
	setp.gt.s32 	%p19, %r104, 0;
	selp.u32 	%r105, 1, 0, %p19;
	add.s32 	%r106, %r103, %r105;
	ld.global.u32 	%r107, [%rd12+56];
	setp.gt.s32 	%p20, %r107, 0;
	selp.u32 	%r108, 1, 0, %p20;
	add.s32 	%r109, %r106, %r108;
	ld.global.u32 	%r110, [%rd12+60];
	setp.gt.s32 	%p21, %r110, 0;
	selp.u32 	%r111, 1, 0, %p21;
	add.s32 	%r182, %r109, %r111;
	add.s32 	%r171, %r171, 16;
	add.s32 	%r170, %r170, 16;
	add.s32 	%r169, %r169, 16;
	setp.ne.s32 	%p22, %r170, 0;
	@%p22 bra 	$L__BB1_9;
	add.s32 	%r177, %r171, -1;
$L__BB1_11:
	setp.eq.s32 	%p23, %r12, 0;
	@%p23 bra 	$L__BB1_21;
	add.s32 	%r113, %r12, -1;
	setp.lt.u32 	%p24, %r113, 7;
	@%p24 bra 	$L__BB1_14;
	add.s32 	%r114, %r177, %r18;
	mul.wide.s32 	%rd13, %r114, 4;
	add.s64 	%rd14, %rd1, %rd13;
	ld.global.u32 	%r115, [%rd14];
	setp.gt.s32 	%p25, %r115, 0;
	selp.u32 	%r116, 1, 0, %p25;
	add.s32 	%r117, %r182, %r116;
	ld.global.u32 	%r118, [%rd14+4];
	setp.gt.s32 	%p26, %r118, 0;
	selp.u32 	%r119, 1, 0, %p26;
	add.s32 	%r120, %r117, %r119;
	ld.global.u32 	%r121, [%rd14+8];
	setp.gt.s32 	%p27, %r121, 0;
	selp.u32 	%r122, 1, 0, %p27;
	add.s32 	%r123, %r120, %r122;
	ld.global.u32 	%r124, [%rd14+12];
	setp.gt.s32 	%p28, %r124, 0;
	selp.u32 	%r125, 1, 0, %p28;
	add.s32 	%r126, %r123, %r125;
	ld.global.u32 	%r127, [%rd14+16];
	setp.gt.s32 	%p29, %r127, 0;
	selp.u32 	%r128, 1, 0, %p29;
	add.s32 	%r129, %r126, %r128;
	ld.global.u32 	%r130, [%rd14+20];
	setp.gt.s32 	%p30, %r130, 0;
	selp.u32 	%r131, 1, 0, %p30;
	add.s32 	%r132, %r129, %r131;
	ld.global.u32 	%r133, [%rd14+24];
	setp.gt.s32 	%p31, %r133, 0;
	selp.u32 	%r134, 1, 0, %p31;
	add.s32 	%r135, %r132, %r134;
	ld.global.u32 	%r136, [%rd14+28];
	setp.gt.s32 	%p32, %r136, 0;
	selp.u32 	%r137, 1, 0, %p32;
	add.s32 	%r182, %r135, %r137;
	add.s32 	%r177, %r177, 8;
$L__BB1_14:
	setp.eq.s32 	%p33, %r13, 0;
	@%p33 bra 	$L__BB1_21;
	add.s32 	%r139, %r13, -1;
	setp.lt.u32 	%p34, %r139, 3;
	@%p34 bra 	$L__BB1_17;
	add.s32 	%r140, %r177, %r18;
	mul.wide.s32 	%rd15, %r140, 4;
	add.s64 	%rd16, %rd1, %rd15;
	ld.global.u32 	%r141, [%rd16];
	setp.gt.s32 	%p35, %r141, 0;
	selp.u32 	%r142, 1, 0, %p35;
	add.s32 	%r143, %r182, %r142;
	ld.global.u32 	%r144, [%rd16+4];
	setp.gt.s32 	%p36, %r144, 0;
	selp.u32 	%r145, 1, 0, %p36;
	add.s32 	%r146, %r143, %r145;
	ld.global.u32 	%r147, [%rd16+8];
	setp.gt.s32 	%p37, %r147, 0;
	selp.u32 	%r148, 1, 0, %p37;
	add.s32 	%r149, %r146, %r148;
	ld.global.u32 	%r150, [%rd16+12];
	setp.gt.s32 	%p38, %r150, 0;
	selp.u32 	%r151, 1, 0, %p38;
	add.s32 	%r182, %r149, %r151;
	add.s32 	%r177, %r177, 4;
$L__BB1_17:
	setp.eq.s32 	%p39, %r14, 0;
	@%p39 bra 	$L__BB1_21;
	setp.eq.s32 	%p40, %r14, 1;
	add.s32 	%r152, %r177, %r18;
	mul.wide.s32 	%rd17, %r152, 4;
	add.s64 	%rd3, %rd1, %rd17;
	ld.global.u32 	%r153, [%rd3];
	setp.gt.s32 	%p41, %r153, 0;
	selp.u32 	%r154, 1, 0, %p41;
	add.s32 	%r182, %r182, %r154;
	@%p40 bra 	$L__BB1_21;
	setp.eq.s32 	%p42, %r14, 2;
	ld.global.u32 	%r155, [%rd3+4];
	setp.gt.s32 	%p43, %r155, 0;
	selp.u32 	%r156, 1, 0, %p43;
	add.s32 	%r182, %r182, %r156;
	@%p42 bra 	$L__BB1_21;
	ld.global.u32 	%r157, [%rd3+8];
	setp.gt.s32 	%p44, %r157, 0;
	selp.u32 	%r158, 1, 0, %p44;
	add.s32 	%r182, %r182, %r158;
$L__BB1_21:
	add.s32 	%r167, %r16, 1;
	setp.lt.s32 	%p45, %r16, %r7;
	@%p45 bra 	$L__BB1_6;
$L__BB1_22:
	cvta.to.global.u64 	%rd18, %rd4;
	add.s64 	%rd20, %rd18, %rd9;
	ld.global.u32 	%r159, [%rd20];
	setp.le.s32 	%p46, %r182, %r159;
	@%p46 bra 	$L__BB1_24;
	mov.b32 	%r161, 10;
	st.global.u32 	[%rd2], %r161;
	cvta.to.global.u64 	%rd21, %rd5;
	mul.wide.s32 	%rd22, %r49, 4;
	add.s64 	%rd23, %rd21, %rd22;
	ld.global.u32 	%r162, [%rd23];
	add.s32 	%r163, %r162, 1;
	st.global.u32 	[%rd23], %r163;
	bra.uni 	$L__BB1_25;
$L__BB1_24:
	mov.b32 	%r160, 0;
	st.global.u32 	[%rd2], %r160;
$L__BB1_25:
	bar.sync 	0;
	ret;

}


// ===== COMPILED SASS (sm_100) =====

	.target	sm_100

	.elftype	@"ET_EXEC"


//--------------------- .note.nv.tkinfo           --------------------------
	.section	.note.nv.tkinfo,"",@"SHT_NOTE"
	.sectionflags	@"SHF_NOTE_NV_TKINFO"
	.tkinfo
        /*0018*/ 	.word	0x00000002
        /*0030*/ 	.string	""
        /*0030*/ 	.string	"ptxas"
        /*0030*/ 	.string	"Cuda compilation tools, release 13.0, V13.0.88"
        /*0030*/ 	.string	"Build cuda_13.0.r13.0/compiler.36424714_0"
        /*0030*/ 	.string	"-arch sm_100 -m 64 "



//--------------------- .note.nv.cuinfo           --------------------------
	.section	.note.nv.cuinfo,"",@"SHT_NOTE"
	.sectionflags	@"SHF_NOTE_NV_CUINFO"
        /*0018*/ 	.short	0x0002
        /*001a*/ 	.short	0x0064
        /*001c*/ 	.short	0x0082
	.zero		2


//--------------------- .nv.info                  --------------------------
	.section	.nv.info,"",@"SHT_CUDA_INFO"
	.align	4


	//----- nvinfo : EIATTR_REGCOUNT
	.align		4
        /*0000*/ 	.byte	0x04, 0x2f
        /*0002*/ 	.short	(.L_1 - .L_0)
	.align		4
.L_0:
        /*0004*/ 	.word	index@(_Z21make_iteration_singlePKiS0_PiiiS1_)
        /*0008*/ 	.word	0x0000001e


	//----- nvinfo : EIATTR_FRAME_SIZE
	.align		4
.L_1:
        /*000c*/ 	.byte	0x04, 0x11
        /*000e*/ 	.short	(.L_3 - .L_2)
	.align		4
.L_2:
        /*0010*/ 	.word	index@(_Z21make_iteration_singlePKiS0_PiiiS1_)
        /*0014*/ 	.word	0x00000000


	//----- nvinfo : EIATTR_REGCOUNT
	.align		4
.L_3:
        /*0018*/ 	.byte	0x04, 0x2f
        /*001a*/ 	.short	(.L_5 - .L_4)
	.align		4
.L_4:
        /*001c*/ 	.word	index@(_Z14make_iterationPKiS0_PiiiS1_)
        /*0020*/ 	.word	0x0000001e


	//----- nvinfo : EIATTR_FRAME_SIZE
	.align		4
.L_5:
        /*0024*/ 	.byte	0x04, 0x11
        /*0026*/ 	.short	(.L_7 - .L_6)
	.align		4
.L_6:
        /*0028*/ 	.word	index@(_Z14make_iterationPKiS0_PiiiS1_)
        /*002c*/ 	.word	0x00000000


	//----- nvinfo : EIATTR_MIN_STACK_SIZE
	.align		4
.L_7:
        /*0030*/ 	.byte	0x04, 0x12
        /*0032*/ 	.short	(.L_9 - .L_8)
	.align		4
.L_8:
        /*0034*/ 	.word	index@(_Z14make_iterationPKiS0_PiiiS1_)
        /*0038*/ 	.word	0x00000000


	//----- nvinfo : EIATTR_MIN_STACK_SIZE
	.align		4
.L_9:
        /*003c*/ 	.byte	0x04, 0x12
        /*003e*/ 	.short	(.L_11 - .L_10)
	.align		4
.L_10:
        /*0040*/ 	.word	index@(_Z21make_iteration_singlePKiS0_PiiiS1_)
        /*0044*/ 	.word	0x00000000
.L_11:


//--------------------- .nv.compat                --------------------------
	.section	.nv.compat,"",@"SHT_CUDA_COMPAT_INFO"
	.align	4
        /*0000*/ 	.byte	0x02, 0x09, 0x00, 0x00, 0x02, 0x02, 0x01, 0x00, 0x02, 0x05, 0x05, 0x00, 0x03, 0x07, 0x01, 0x01
        /*0010*/ 	.byte	0x02, 0x03, 0x00, 0x00, 0x02, 0x06, 0x01, 0x00, 0x04, 0x0b, 0x08, 0x00, 0x09, 0x00, 0x00, 0x00
        /*0020*/ 	.byte	0x00, 0x00, 0x00, 0x00


//--------------------- .nv.info._Z14make_iterationPKiS0_PiiiS1_ --------------------------
	.section	.nv.info._Z14make_iterationPKiS0_PiiiS1_,"",@"SHT_CUDA_INFO"
	.sectionflags	@""
	.align	4


	//----- nvinfo : EIATTR_CUDA_API_VERSION
	.align		4
        /*0000*/ 	.byte	0x04, 0x37
        /*0002*/ 	.short	(.L_13 - .L_12)
.L_12:
        /*0004*/ 	.word	0x00000082


	//----- nvinfo : EIATTR_KPARAM_INFO
	.align		4
.L_13:
        /*0008*/ 	.byte	0x04, 0x17
        /*000a*/ 	.short	(.L_15 - .L_14)
.L_14:
        /*000c*/ 	.word	0x00000000
        /*0010*/ 	.short	0x0005
        /*0012*/ 	.short	0x0020
        /*0014*/ 	.byte	0x00, 0xf5, 0x21, 0x00


	//----- nvinfo : EIATTR_KPARAM_INFO
	.align		4
.L_15:
        /*0018*/ 	.byte	0x04, 0x17
        /*001a*/ 	.short	(.L_17 - .L_16)
.L_16:
        /*001c*/ 	.word	0x00000000
        /*0020*/ 	.short	0x0004
        /*0022*/ 	.short	0x001c
        /*0024*/ 	.byte	0x00, 0xf0, 0x11, 0x00


	//----- nvinfo : EIATTR_KPARAM_INFO
	.align		4
.L_17:
        /*0028*/ 	.byte	0x04, 0x17
        /*002a*/ 	.short	(.L_19 - .L_18)
.L_18:
        /*002c*/ 	.word	0x00000000
        /*0030*/ 	.short	0x0003
        /*0032*/ 	.short	0x0018
        /*0034*/ 	.byte	0x00, 0xf0, 0x11, 0x00


	//----- nvinfo : EIATTR_KPARAM_INFO
	.align		4
.L_19:
        /*0038*/ 	.byte	0x04, 0x17
        /*003a*/ 	.short	(.L_21 - .L_20)
.L_20:
        /*003c*/ 	.word	0x00000000
        /*0040*/ 	.short	0x0002
        /*0042*/ 	.short	0x0010
        /*0044*/ 	.byte	0x00, 0xf5, 0x21, 0x00


	//----- nvinfo : EIATTR_KPARAM_INFO
	.align		4
.L_21:
        /*0048*/ 	.byte	0x04, 0x17
        /*004a*/ 	.short	(.L_23 - .L_22)
.L_22:
        /*004c*/ 	.word	0x00000000
        /*0050*/ 	.short	0x0001
        /*0052*/ 	.short	0x0008
        /*0054*/ 	.byte	0x00, 0xf5, 0x21, 0x00


	//----- nvinfo : EIATTR_KPARAM_INFO
	.align		4
.L_23:
        /*0058*/ 	.byte	0x04, 0x17
        /*005a*/ 	.short	(.L_25 - .L_24)
.L_24:
        /*005c*/ 	.word	0x00000000
        /*0060*/ 	.short	0x0000
        /*0062*/ 	.short	0x0000
        /*0064*/ 	.byte	0x00, 0xf5, 0x21, 0x00


	//----- nvinfo : EIATTR_SPARSE_MMA_MASK
	.align		4
.L_25:
        /*0068*/ 	.byte	0x03, 0x50
        /*006a*/ 	.short	0x0000


	//----- nvinfo : EIATTR_MAXREG_COUNT
	.align		4
        /*006c*/ 	.byte	0x03, 0x1b
        /*006e*/ 	.short	0x00ff


	//----- nvinfo : EIATTR_NUM_BARRIERS
	.align		4
        /*0070*/ 	.byte	0x02, 0x4c
        /*0072*/ 	.byte	0x01
	.zero		1


	//----- nvinfo : EIATTR_MERCURY_ISA_VERSION
	.align		4
        /*0074*/ 	.byte	0x03, 0x5f
        /*0076*/ 	.short	0x0101


	//----- nvinfo : EIATTR_VRC_CTA_INIT_COUNT
	.align		4
        /*0078*/ 	.byte	0x02, 0x4a
	.zero		1
	.zero		1


	//----- nvinfo : EIATTR_EXIT_INSTR_OFFSETS
	.align		4
        /*007c*/ 	.byte	0x04, 0x1c
        /*007e*/ 	.short	(.L_27 - .L_26)


	//   ....[0]....
.L_26:
        /*0080*/ 	.word	0x00000fc0


	//----- nvinfo : EIATTR_CRS_STACK_SIZE
	.align		4
.L_27:
        /*0084*/ 	.byte	0x04, 0x1e
        /*0086*/ 	.short	(.L_29 - .L_28)
.L_28:
        /*0088*/ 	.word	0x00000000


	//----- nvinfo : EIATTR_CBANK_PARAM_SIZE
	.align		4
.L_29:
        /*008c*/ 	.byte	0x03, 0x19
        /*008e*/ 	.short	0x0028


	//----- nvinfo : EIATTR_PARAM_CBANK
	.align		4
        /*0090*/ 	.byte	0x04, 0x0a
        /*0092*/ 	.short	(.L_31 - .L_30)
	.align		4
.L_30:
        /*0094*/ 	.word	index@(.nv.constant0._Z14make_iterationPKiS0_PiiiS1_)
        /*0098*/ 	.short	0x0380
        /*009a*/ 	.short	0x0028


	//----- nvinfo : EIATTR_SW_WAR
	.align		4
.L_31:
        /*009c*/ 	.byte	0x04, 0x36
        /*009e*/ 	.short	(.L_33 - .L_32)
.L_32:
        /*00a0*/ 	.word	0x00000008
.L_33:


//--------------------- .nv.info._Z21make_iteration_singlePKiS0_PiiiS1_ --------------------------
	.section	.nv.info._Z21make_iteration_singlePKiS0_PiiiS1_,"",@"SHT_CUDA_INFO"
	.sectionflags	@""
	.align	4


	//----- nvinfo : EIATTR_CUDA_API_VERSION
	.align		4
        /*0000*/ 	.byte	0x04, 0x37
        /*0002*/ 	.short	(.L_35 - .L_34)
.L_34:
        /*0004*/ 	.word	0x00000082


	//----- nvinfo : EIATTR_KPARAM_INFO
	.align		4
.L_35:
        /*0008*/ 	.byte	0x04, 0x17
        /*000a*/ 	.short	(.L_37 - .L_36)
.L_36:
        /*000c*/ 	.word	0x00000000
        /*0010*/ 	.short	0x0005
        /*0012*/ 	.short	0x0020
        /*0014*/ 	.byte	0x00, 0xf5, 0x21, 0x00


	//----- nvinfo : EIATTR_KPARAM_INFO
	.align		4
.L_37:
        /*0018*/ 	.byte	0x04, 0x17
        /*001a*/ 	.short	(.L_39 - .L_38)
.L_38:
        /*001c*/ 	.word	0x00000000
        /*0020*/ 	.short	0x0004
        /*0022*/ 	.short	0x001c
        /*0024*/ 	.byte	0x00, 0xf0, 0x11, 0x00


	//----- nvinfo : EIATTR_KPARAM_INFO
	.align		4
.L_39:
        /*0028*/ 	.byte	0x04, 0x17
        /*002a*/ 	.short	(.L_41 - .L_40)
.L_40:
        /*002c*/ 	.word	0x00000000
        /*0030*/ 	.short	0x0003
        /*0032*/ 	.short	0x0018
        /*0034*/ 	.byte	0x00, 0xf0, 0x11, 0x00


	//----- nvinfo : EIATTR_KPARAM_INFO
	.align		4
.L_41:
        /*0038*/ 	.byte	0x04, 0x17
        /*003a*/ 	.short	(.L_43 - .L_42)
.L_42:
        /*003c*/ 	.word	0x00000000
        /*0040*/ 	.short	0x0002
        /*0042*/ 	.short	0x0010
        /*0044*/ 	.byte	0x00, 0xf5, 0x21, 0x00


	//----- nvinfo : EIATTR_KPARAM_INFO
	.align		4
.L_43:
        /*0048*/ 	.byte	0x04, 0x17
        /*004a*/ 	.short	(.L_45 - .L_44)
.L_44:
        /*004c*/ 	.word	0x00000000
        /*0050*/ 	.short	0x0001
        /*0052*/ 	.short	0x0008
        /*0054*/ 	.byte	0x00, 0xf5, 0x21, 0x00


	//----- nvinfo : EIATTR_KPARAM_INFO
	.align		4
.L_45:
        /*0058*/ 	.byte	0x04, 0x17
        /*005a*/ 	.short	(.L_47 - .L_46)
.L_46:
        /*005c*/ 	.word	0x00000000
        /*0060*/ 	.short	0x0000
        /*0062*/ 	.short	0x0000
        /*0064*/ 	.byte	0x00, 0xf5, 0x21, 0x00


	//----- nvinfo : EIATTR_SPARSE_MMA_MASK
	.align		4
.L_47:
        /*0068*/ 	.byte	0x03, 0x50
        /*006a*/ 	.short	0x0000


	//----- nvinfo : EIATTR_MAXREG_COUNT
	.align		4
        /*006c*/ 	.byte	0x03, 0x1b
        /*006e*/ 	.short	0x00ff


	//----- nvinfo : EIATTR_MERCURY_ISA_VERSION
	.align		4
        /*0070*/ 	.byte	0x03, 0x5f
        /*0072*/ 	.short	0x0101


	//----- nvinfo : EIATTR_VRC_CTA_INIT_COUNT
	.align		4
        /*0074*/ 	.byte	0x02, 0x4a
	.zero		1
	.zero		1


	//----- nvinfo : EIATTR_EXIT_INSTR_OFFSETS
	.align		4
        /*0078*/ 	.byte	0x04, 0x1c
        /*007a*/ 	.short	(.L_49 - .L_48)


	//   ....[0]....
.L_48:
        /*007c*/ 	.word	0x00000fe0


	//----- nvinfo : EIATTR_CBANK_PARAM_SIZE
	.align		4
.L_49:
        /*0080*/ 	.byte	0x03, 0x19
        /*0082*/ 	.short	0x0028


	//----- nvinfo : EIATTR_PARAM_CBANK
	.align		4
        /*0084*/ 	.byte	0x04, 0x0a
        /*0086*/ 	.short	(.L_51 - .L_50)
	.align		4
.L_50:
        /*0088*/ 	.word	index@(.nv.constant0._Z21make_iteration_singlePKiS0_PiiiS1_)
        /*008c*/ 	.short	0x0380
        /*008e*/ 	.short	0x0028


	//----- nvinfo : EIATTR_SW_WAR
	.align		4
.L_51:
        /*0090*/ 	.byte	0x04, 0x36
        /*0092*/ 	.short	(.L_53 - .L_52)
.L_52:
        /*0094*/ 	.word	0x00000008
.L_53:


//--------------------- .nv.callgraph             --------------------------
	.section	.nv.callgraph,"",@"SHT_CUDA_CALLGRAPH"
	.align	4
	.sectionentsize	8
	.align		4
        /*0000*/ 	.word	0x00000000
	.align		4
        /*0004*/ 	.word	0xffffffff
	.align		4
        /*0008*/ 	.word	0x00000000
	.align		4
        /*000c*/ 	.word	0xfffffffe
	.align		4
        /*0010*/ 	.word	0x00000000
	.align		4
        /*0014*/ 	.word	0xfffffffd
	.align		4
        /*0018*/ 	.word	0x00000000
	.align		4
        /*001c*/ 	.word	0xfffffffc


//--------------------- .text._Z14make_iterationPKiS0_PiiiS1_ --------------------------
	.section	.text._Z14make_iterationPKiS0_PiiiS1_,"ax",@progbits
	.align	128
        .global         _Z14make_iterationPKiS0_PiiiS1_
        .type           _Z14make_iterationPKiS0_PiiiS1_,@function
        .size           _Z14make_iterationPKiS0_PiiiS1_,(.L_x_29 - _Z14make_iterationPKiS0_PiiiS1_)
        .other          _Z14make_iterationPKiS0_PiiiS1_,@"STO_CUDA_ENTRY STV_DEFAULT"
_Z14make_iterationPKiS0_PiiiS1_:
.text._Z14make_iterationPKiS0_PiiiS1_:
[----:B------:R-:W-:Y:S01]  /*0000*/  LDC R1, c[0x0][0x37c] ;  /* 0x0000df00ff017b82 */ /* 0x000fe20000000800 */
[----:B------:R-:W0:Y:S07]  /*0010*/  S2R R3, SR_TID.Y ;  /* 0x0000000000037919 */ /* 0x000e2e0000002200 */
[----:B------:R-:W0:Y:S01]  /*0020*/  LDC R8, c[0x0][0x364] ;  /* 0x0000d900ff087b82 */ /* 0x000e220000000800 */
[----:B------:R-:W1:Y:S01]  /*0030*/  LDCU.64 UR4, c[0x0][0x358] ;  /* 0x00006b00ff0477ac */ /* 0x000e620008000a00 */
[----:B------:R-:W2:Y:S06]  /*0040*/  S2R R0, SR_TID.X ;  /* 0x0000000000007919 */ /* 0x000eac0000002100 */
[----:B------:R-:W0:Y:S08]  /*0050*/  S2UR UR6, SR_CTAID.Y ;  /* 0x00000000000679c3 */ /* 0x000e300000002600 */
[----:B------:R-:W2:Y:S08]  /*0060*/  S2UR UR7, SR_CTAID.X ;  /* 0x00000000000779c3 */ /* 0x000eb00000002500 */
[----:B------:R-:W2:Y:S08]  /*0070*/  LDC R11, c[0x0][0x360] ;  /* 0x0000d800ff0b7b82 */ /* 0x000eb00000000800 */
[----:B------:R-:W3:Y:S01]  /*0080*/  LDC R10, c[0x0][0x398] ;  /* 0x0000e600ff0a7b82 */ /* 0x000ee20000000800 */
[----:B0-----:R-:W-:-:S07]  /*0090*/  IMAD R8, R8, UR6, R3 ;  /* 0x0000000608087c24 */ /* 0x001fce000f8e0203 */
[----:B------:R-:W0:Y:S01]  /*00a0*/  LDC.64 R4, c[0x0][0x388] ;  /* 0x0000e200ff047b82 */ /* 0x000e220000000a00 */
[----:B--2---:R-:W-:-:S07]  /*00b0*/  IMAD R11, R11, UR7, R0 ;  /* 0x000000070b0b7c24 */ /* 0x004fce000f8e0200 */
[----:B------:R-:W2:Y:S01]  /*00c0*/  LDC.64 R2, c[0x0][0x3a0] ;  /* 0x0000e800ff027b82 */ /* 0x000ea20000000a00 */
[----:B---3--:R-:W-:-:S04]  /*00d0*/  IMAD R0, R8, R10, R11 ;  /* 0x0000000a08007224 */ /* 0x008fc800078e020b */
[----:B0-----:R-:W-:-:S06]  /*00e0*/  IMAD.WIDE R4, R0, 0x4, R4 ;  /* 0x0000000400047825 */ /* 0x001fcc00078e0204 */
[----:B-1----:R-:W3:Y:S01]  /*00f0*/  LDG.E R4, desc[UR4][R4.64] ;  /* 0x0000000404047981 */ /* 0x002ee2000c1e1900 */
[----:B------:R-:W-:Y:S01]  /*0100*/  BSSY.RECONVERGENT B2, `(.L_x_0) ;  /* 0x00000ea000027945 */ /* 0x000fe20003800200 */
[----:B--2---:R-:W-:Y:S01]  /*0110*/  IMAD.WIDE R2, R0, 0x4, R2 ;  /* 0x0000000400027825 */ /* 0x004fe200078e0202 */
[----:B---3--:R-:W-:-:S13]  /*0120*/  ISETP.GE.AND P0, PT, R4, 0x1, PT ;  /* 0x000000010400780c */ /* 0x008fda0003f06270 */
[----:B------:R-:W-:-:S05]  /*0130*/  @P0 VIADD R6, R4, 0xffffffff ;  /* 0xffffffff04060836 */ /* 0x000fca0000000000 */
[----:B------:R-:W-:-:S04]  /*0140*/  @P0 ISETP.NE.AND P1, PT, R6, RZ, PT ;  /* 0x000000ff0600020c */ /* 0x000fc80003f25270 */
[----:B------:R-:W-:-:S05]  /*0150*/  @P0 SEL R7, R6, 0xffffffe2, P1 ;  /* 0xffffffe206070807 */ /* 0x000fca0000800000 */
[----:B------:R0:W-:Y:S01]  /*0160*/  @P0 STG.E desc[UR4][R2.64], R7 ;  /* 0x0000000702000986 */ /* 0x0001e2000c101904 */
[----:B------:R-:W-:Y:S05]  /*0170*/  @P0 BRA `(.L_x_1) ;  /* 0x0000000c00880947 */ /* 0x000fea0003800000 */
[----:B------:R-:W-:-:S13]  /*0180*/  ISETP.GT.AND P0, PT, R4, -0x1, PT ;  /* 0xffffffff0400780c */ /* 0x000fda0003f04270 */
[----:B------:R-:W-:-:S05]  /*0190*/  @!P0 VIADD R5, R4, 0x1 ;  /* 0x0000000104058836 */ /* 0x000fca0000000000 */
[----:B------:R1:W-:Y:S01]  /*01a0*/  @!P0 STG.E desc[UR4][R2.64], R5 ;  /* 0x0000000502008986 */ /* 0x0003e2000c101904 */
[----:B------:R-:W-:Y:S05]  /*01b0*/  @!P0 BRA `(.L_x_1) ;  /* 0x0000000c00788947 */ /* 0x000fea0003800000 */
[----:B------:R-:W-:Y:S01]  /*01c0*/  VIADD R10, R10, 0xffffffff ;  /* 0xffffffff0a0a7836 */ /* 0x000fe20000000000 */
[----:B------:R-:W-:Y:S01]  /*01d0*/  VIMNMX.U32 R4, PT, PT, R8, 0x1, !PT ;  /* 0x0000000108047848 */ /* 0x000fe20007fe0000 */
[----:B------:R-:W-:Y:S01]  /*01e0*/  BSSY.RECONVERGENT B1, `(.L_x_2) ;  /* 0x00000cc000017945 */ /* 0x000fe20003800200 */
[----:B------:R-:W-:Y:S02]  /*01f0*/  IMAD.MOV.U32 R18, RZ, RZ, RZ ;  /* 0x000000ffff127224 */ /* 0x000fe400078e00ff */
[----:B------:R-:W-:Y:S02]  /*0200*/  IADD3 R13, PT, PT, R4, -0x1, RZ ;  /* 0xffffffff040d7810 */ /* 0x000fe40007ffe0ff */
[----:B------:R-:W-:-:S04]  /*0210*/  VIADDMNMX R8, R8, 0x1, R10, PT ;  /* 0x0000000108087846 */ /* 0x000fc8000380010a */
[----:B------:R-:W-:-:S13]  /*0220*/  ISETP.GT.AND P0, PT, R13, R8, PT ;  /* 0x000000080d00720c */ /* 0x000fda0003f04270 */
[----:B------:R-:W-:Y:S05]  /*0230*/  @P0 BRA `(.L_x_3) ;  /* 0x0000000c00180947 */ /* 0x000fea0003800000 */
[C---:B------:R-:W-:Y:S01]  /*0240*/  VIADDMNMX R10, R11.reuse, 0x1, R10, PT ;  /* 0x000000010b0a7846 */ /* 0x040fe2000380010a */
[----:B------:R-:W-:Y:S01]  /*0250*/  IMAD.MOV.U32 R18, RZ, RZ, RZ ;  /* 0x000000ffff127224 */ /* 0x000fe200078e00ff */
[----:B------:R-:W-:-:S05]  /*0260*/  VIMNMX R11, PT, PT, R11, 0x1, !PT ;  /* 0x000000010b0b7848 */ /* 0x000fca0007fe0100 */
[----:B------:R-:W-:Y:S02]  /*0270*/  IMAD.IADD R4, R10, 0x1, -R11 ;  /* 0x000000010a047824 */ /* 0x000fe400078e0a0b */
[----:B------:R-:W-:Y:S02]  /*0280*/  VIADD R12, R11, 0xffffffff ;  /* 0xffffffff0b0c7836 */ /* 0x000fe40000000000 */
[C---:B-1----:R-:W-:Y:S01]  /*0290*/  VIADD R5, R4.reuse, 0x1 ;  /* 0x0000000104057836 */ /* 0x042fe20000000000 */
[----:B------:R-:W-:-:S04]  /*02a0*/  IADD3 R4, PT, PT, R4, 0x2, RZ ;  /* 0x0000000204047810 */ /* 0x000fc80007ffe0ff */
[C---:B------:R-:W-:Y:S02]  /*02b0*/  LOP3.LUT R15, R4.reuse, 0xfffffff0, RZ, 0xc0, !PT ;  /* 0xfffffff0040f7812 */ /* 0x040fe400078ec0ff */
[----:B------:R-:W-:Y:S02]  /*02c0*/  ISETP.GE.U32.AND P0, PT, R5, 0xf, PT ;  /* 0x0000000f0500780c */ /* 0x000fe40003f06070 */
[C---:B------:R-:W-:Y:S01]  /*02d0*/  LOP3.LUT R24, R4.reuse, 0xf, RZ, 0xc0, !PT ;  /* 0x0000000f04187812 */ /* 0x040fe200078ec0ff */
[----:B------:R-:W-:Y:S01]  /*02e0*/  IMAD.MOV R15, RZ, RZ, -R15 ;  /* 0x000000ffff0f7224 */ /* 0x000fe200078e0a0f */
[C---:B------:R-:W-:Y:S02]  /*02f0*/  LOP3.LUT R25, R4.reuse, 0x7, RZ, 0xc0, !PT ;  /* 0x0000000704197812 */ /* 0x040fe400078ec0ff */
[----:B------:R-:W-:-:S07]  /*0300*/  LOP3.LUT R14, R4, 0x3, RZ, 0xc0, !PT ;  /* 0x00000003040e7812 */ /* 0x000fce00078ec0ff */
.L_x_14:
[----:B------:R-:W-:Y:S01]  /*0310*/  ISETP.GT.AND P1, PT, R12, R10, PT ;  /* 0x0000000a0c00720c */ /* 0x000fe20003f24270 */
[----:B------:R-:W-:-:S12]  /*0320*/  BSSY.RECONVERGENT B0, `(.L_x_4) ;  /* 0x00000b4000007945 */ /* 0x000fd80003800200 */
[----:B------:R-:W-:Y:S05]  /*0330*/  @P1 BRA `(.L_x_5) ;  /* 0x0000000800c81947 */ /* 0x000fea0003800000 */
[----:B------:R-:W-:Y:S01]  /*0340*/  BSSY.RECONVERGENT B3, `(.L_x_6) ;  /* 0x0000051000037945 */ /* 0x000fe20003800200 */
[----:B------:R-:W-:-:S03]  /*0350*/  MOV R6, R12 ;  /* 0x0000000c00067202 */ /* 0x000fc60000000f00 */
[----:B------:R-:W-:Y:S05]  /*0360*/  @!P0 BRA `(.L_x_7) ;  /* 0x0000000400388947 */ /* 0x000fea0003800000 */
[----:B------:R-:W1:Y:S01]  /*0370*/  LDC.64 R4, c[0x0][0x388] ;  /* 0x0000e200ff047b82 */ /* 0x000e620000000a00 */
[----:B------:R-:W2:Y:S01]  /*0380*/  LDCU UR6, c[0x0][0x398] ;  /* 0x00007300ff0677ac */ /* 0x000ea20008000800 */
[----:B------:R-:W-:Y:S01]  /*0390*/  BSSY.RECONVERGENT B4, `(.L_x_8) ;  /* 0x000004a000047945 */ /* 0x000fe20003800200 */
[----:B------:R-:W-:Y:S02]  /*03a0*/  IMAD.MOV.U32 R16, RZ, RZ, R15 ;  /* 0x000000ffff107224 */ /* 0x000fe400078e000f */
[----:B------:R-:W-:Y:S02]  /*03b0*/  IMAD.MOV.U32 R9, RZ, RZ, R11 ;  /* 0x000000ffff097224 */ /* 0x000fe400078e000b */
[----:B--2---:R-:W-:-:S07]  /*03c0*/  IMAD R17, R13, UR6, R12 ;  /* 0x000000060d117c24 */ /* 0x004fce000f8e020c */
.L_x_9:
[----:B01----:R-:W-:-:S05]  /*03d0*/  IMAD.WIDE R6, R17, 0x4, R4 ;  /* 0x0000000411067825 */ /* 0x003fca00078e0204 */
[----:B------:R-:W2:Y:S04]  /*03e0*/  LDG.E R20, desc[UR4][R6.64] ;  /* 0x0000000406147981 */ /* 0x000ea8000c1e1900 */
[----:B------:R-:W3:Y:S04]  /*03f0*/  LDG.E R21, desc[UR4][R6.64+0x4] ;  /* 0x0000040406157981 */ /* 0x000ee8000c1e1900 */
[----:B------:R-:W4:Y:S04]  /*0400*/  LDG.E R26, desc[UR4][R6.64+0x8] ;  /* 0x00000804061a7981 */ /* 0x000f28000c1e1900 */
[----:B------:R-:W5:Y:S04]  /*0410*/  LDG.E R19, desc[UR4][R6.64+0xc] ;  /* 0x00000c0406137981 */ /* 0x000f68000c1e1900 */
[----:B------:R-:W5:Y:S01]  /*0420*/  LDG.E R22, desc[UR4][R6.64+0x10] ;  /* 0x0000100406167981 */ /* 0x000f62000c1e1900 */
[----:B------:R-:W-:Y:S01]  /*0430*/  VIADD R23, R18, 0x1 ;  /* 0x0000000112177836 */ /* 0x000fe20000000000 */
[----:B--2---:R-:W-:-:S02]  /*0440*/  ISETP.GT.AND P1, PT, R20, RZ, PT ;  /* 0x000000ff1400720c */ /* 0x004fc40003f24270 */
[----:B------:R-:W2:Y:S01]  /*0450*/  LDG.E R20, desc[UR4][R6.64+0x14] ;  /* 0x0000140406147981 */ /* 0x000ea2000c1e1900 */
[----:B---3--:R-:W-:-:S03]  /*0460*/  ISETP.GT.AND P2, PT, R21, RZ, PT ;  /* 0x000000ff1500720c */ /* 0x008fc60003f44270 */
[----:B------:R-:W3:Y:S07]  /*0470*/  LDG.E R21, desc[UR4][R6.64+0x18] ;  /* 0x0000180406157981 */ /* 0x000eee000c1e1900 */
[----:B------:R-:W-:Y:S02]  /*0480*/  @!P1 IADD3 R23, PT, PT, R18, RZ, RZ ;  /* 0x000000ff12179210 */ /* 0x000fe40007ffe0ff */
[----:B------:R-:W3:Y:S03]  /*0490*/  LDG.E R18, desc[UR4][R6.64+0x20] ;  /* 0x0000200406127981 */ /* 0x000ee6000c1e1900 */
[----:B------:R-:W-:-:S02]  /*04a0*/  VIADD R27, R23, 0x1 ;  /* 0x00000001171b7836 */ /* 0x000fc40000000000 */
[----:B------:R-:W-:Y:S02]  /*04b0*/  @!P2 IMAD.MOV R27, RZ, RZ, R23 ;  /* 0x000000ffff1ba224 */ /* 0x000fe400078e0217 */
[----:B------:R-:W3:Y:S01]  /*04c0*/  LDG.E R23, desc[UR4][R6.64+0x1c] ;  /* 0x00001c0406177981 */ /* 0x000ee2000c1e1900 */
[----:B----4-:R-:W-:Y:S02]  /*04d0*/  ISETP.GT.AND P1, PT, R26, RZ, PT ;  /* 0x000000ff1a00720c */ /* 0x010fe40003f24270 */
[----:B-----5:R-:W-:Y:S01]  /*04e0*/  ISETP.GT.AND P2, PT, R19, RZ, PT ;  /* 0x000000ff1300720c */ /* 0x020fe20003f44270 */
[----:B------:R-:W-:-:S10]  /*04f0*/  VIADD R19, R27, 0x1 ;  /* 0x000000011b137836 */ /* 0x000fd40000000000 */
[----:B------:R-:W-:Y:S02]  /*0500*/  @!P1 IADD3 R19, PT, PT, R27, RZ, RZ ;  /* 0x000000ff1b139210 */ /* 0x000fe40007ffe0ff */
[----:B------:R-:W-:Y:S01]  /*0510*/  ISETP.GT.AND P1, PT, R22, RZ, PT ;  /* 0x000000ff1600720c */ /* 0x000fe20003f24270 */
[----:B------:R-:W4:Y:S02]  /*0520*/  LDG.E R27, desc[UR4][R6.64+0x3c] ;  /* 0x00003c04061b7981 */ /* 0x000f24000c1e1900 */
[----:B------:R-:W-:Y:S02]  /*0530*/  VIADD R22, R19, 0x1 ;  /* 0x0000000113167836 */ /* 0x000fe40000000000 */
[----:B------:R-:W-:Y:S02]  /*0540*/  @!P2 IMAD.MOV R22, RZ, RZ, R19 ;  /* 0x000000ffff16a224 */ /* 0x000fe400078e0213 */
[----:B------:R-:W5:Y:S02]  /*0550*/  LDG.E R19, desc[UR4][R6.64+0x24] ;  /* 0x0000240406137981 */ /* 0x000f64000c1e1900 */
[----:B------:R-:W-:-:S04]  /*0560*/  VIADD R26, R22, 0x1 ;  /* 0x00000001161a7836 */ /* 0x000fc80000000000 */
[----:B------:R-:W-:-:S05]  /*0570*/  @!P1 IADD3 R26, PT, PT, R22, RZ, RZ ;  /* 0x000000ff161a9210 */ /* 0x000fca0007ffe0ff */
[----:B------:R-:W-:Y:S01]  /*0580*/  VIADD R22, R26, 0x1 ;  /* 0x000000011a167836 */ /* 0x000fe20000000000 */
[----:B--2---:R-:W-:Y:S02]  /*0590*/  ISETP.GT.AND P2, PT, R20, RZ, PT ;  /* 0x000000ff1400720c */ /* 0x004fe40003f44270 */
[----:B------:R-:W2:Y:S01]  /*05a0*/  LDG.E R20, desc[UR4][R6.64+0x28] ;  /* 0x0000280406147981 */ /* 0x000ea2000c1e1900 */
[----:B---3--:R-:W-:-:S03]  /*05b0*/  ISETP.GT.AND P1, PT, R21, RZ, PT ;  /* 0x000000ff1500720c */ /* 0x008fc60003f24270 */
[----:B------:R-:W3:Y:S07]  /*05c0*/  LDG.E R21, desc[UR4][R6.64+0x2c] ;  /* 0x00002c0406157981 */ /* 0x000eee000c1e1900 */
[----:B------:R-:W-:-:S04]  /*05d0*/  @!P2 IMAD.MOV R22, RZ, RZ, R26 ;  /* 0x000000ffff16a224 */ /* 0x000fc800078e021a */
[C---:B------:R-:W-:Y:S01]  /*05e0*/  VIADD R26, R22.reuse, 0x1 ;  /* 0x00000001161a7836 */ /* 0x040fe20000000000 */
[----:B------:R-:W-:Y:S02]  /*05f0*/  ISETP.GT.AND P2, PT, R23, RZ, PT ;  /* 0x000000ff1700720c */ /* 0x000fe40003f44270 */
[----:B------:R-:W-:Y:S02]  /*0600*/  @!P1 IADD3 R26, PT, PT, R22, RZ, RZ ;  /* 0x000000ff161a9210 */ /* 0x000fe40007ffe0ff */
[----:B------:R-:W4:Y:S03]  /*0610*/  LDG.E R22, desc[UR4][R6.64+0x30] ;  /* 0x0000300406167981 */ /* 0x000f26000c1e1900 */
[----:B------:R-:W-:Y:S01]  /*0620*/  VIADD R23, R26, 0x1 ;  /* 0x000000011a177836 */ /* 0x000fe20000000000 */
[----:B------:R-:W-:Y:S02]  /*0630*/  ISETP.GT.AND P1, PT, R18, RZ, PT ;  /* 0x000000ff1200720c */ /* 0x000fe40003f24270 */
[----:B------:R-:W4:Y:S03]  /*0640*/  LDG.E R18, desc[UR4][R6.64+0x38] ;  /* 0x0000380406127981 */ /* 0x000f26000c1e1900 */
[----:B------:R-:W-:-:S02]  /*0650*/  @!P2 IMAD.MOV R23, RZ, RZ, R26 ;  /* 0x000000ffff17a224 */ /* 0x000fc400078e021a */
[----:B------:R0:W4:Y:S01]  /*0660*/  LDG.E R26, desc[UR4][R6.64+0x34] ;  /* 0x00003404061a7981 */ /* 0x000122000c1e1900 */
[----:B-----5:R-:W-:Y:S01]  /*0670*/  ISETP.GT.AND P2, PT, R19, RZ, PT ;  /* 0x000000ff1300720c */ /* 0x020fe20003f44270 */
[----:B------:R-:W-:-:S04]  /*0680*/  VIADD R19, R23, 0x1 ;  /* 0x0000000117137836 */ /* 0x000fc80000000000 */
[----:B------:R-:W-:Y:S02]  /*0690*/  @!P1 IADD3 R19, PT, PT, R23, RZ, RZ ;  /* 0x000000ff17139210 */ /* 0x000fe40007ffe0ff */
[----:B------:R-:W-:Y:S01]  /*06a0*/  IADD3 R16, PT, PT, R16, 0x10, RZ ;  /* 0x0000001010107810 */ /* 0x000fe20007ffe0ff */
[----:B------:R-:W-:Y:S01]  /*06b0*/  VIADD R17, R17, 0x10 ;  /* 0x0000001011117836 */ /* 0x000fe20000000000 */
[----:B------:R-:W-:Y:S02]  /*06c0*/  IADD3 R9, PT, PT, R9, 0x10, RZ ;  /* 0x0000001009097810 */ /* 0x000fe40007ffe0ff */
[----:B--2---:R-:W-:Y:S01]  /*06d0*/  ISETP.GT.AND P1, PT, R20, RZ, PT ;  /* 0x000000ff1400720c */ /* 0x004fe20003f24270 */
[----:B------:R-:W-:Y:S02]  /*06e0*/  VIADD R20, R19, 0x1 ;  /* 0x0000000113147836 */ /* 0x000fe40000000000 */
[----:B------:R-:W-:Y:S01]  /*06f0*/  @!P2 IMAD.MOV R20, RZ, RZ, R19 ;  /* 0x000000ffff14a224 */ /* 0x000fe200078e0213 */
[----:B---3--:R-:W-:-:S03]  /*0700*/  ISETP.GT.AND P2, PT, R21, RZ, PT ;  /* 0x000000ff1500720c */ /* 0x008fc60003f44270 */
[----:B------:R-:W-:-:S06]  /*0710*/  VIADD R19, R20, 0x1 ;  /* 0x0000000114137836 */ /* 0x000fcc0000000000 */
[----:B------:R-:W-:Y:S02]  /*0720*/  @!P1 IADD3 R19, PT, PT, R20, RZ, RZ ;  /* 0x000000ff14139210 */ /* 0x000fe40007ffe0ff */
[----:B----4-:R-:W-:-:S03]  /*0730*/  ISETP.GT.AND P1, PT, R22, RZ, PT ;  /* 0x000000ff1600720c */ /* 0x010fc60003f24270 */
[----:B0-----:R-:W-:Y:S02]  /*0740*/  VIADD R6, R19, 0x1 ;  /* 0x0000000113067836 */ /* 0x001fe40000000000 */
[----:B------:R-:W-:-:S04]  /*0750*/  @!P2 IMAD.MOV R6, RZ, RZ, R19 ;  /* 0x000000ffff06a224 */ /* 0x000fc800078e0213 */
[----:B------:R-:W-:Y:S01]  /*0760*/  VIADD R7, R6, 0x1 ;  /* 0x0000000106077836 */ /* 0x000fe20000000000 */
[----:B------:R-:W-:-:S03]  /*0770*/  ISETP.GT.AND P2, PT, R26, RZ, PT ;  /* 0x000000ff1a00720c */ /* 0x000fc60003f44270 */
[----:B------:R-:W-:Y:S02]  /*0780*/  @!P1 IADD3 R7, PT, PT, R6, RZ, RZ ;  /* 0x000000ff06079210 */ /* 0x000fe40007ffe0ff */
[----:B------:R-:W-:-:S03]  /*0790*/  ISETP.GT.AND P1, PT, R18, RZ, PT ;  /* 0x000000ff1200720c */ /* 0x000fc60003f24270 */
[----:B------:R-:W-:-:S05]  /*07a0*/  VIADD R6, R7, 0x1 ;  /* 0x0000000107067836 */ /* 0x000fca0000000000 */
[----:B------:R-:W-:-:S04]  /*07b0*/  @!P2 IMAD.MOV R6, RZ, RZ, R7 ;  /* 0x000000ffff06a224 */ /* 0x000fc800078e0207 */
[----:B------:R-:W-:Y:S02]  /*07c0*/  VIADD R7, R6, 0x1 ;  /* 0x0000000106077836 */ /* 0x000fe40000000000 */
[----:B------:R-:W-:Y:S01]  /*07d0*/  @!P1 IMAD.MOV R7, RZ, RZ, R6 ;  /* 0x000000ffff079224 */ /* 0x000fe200078e0206 */
[----:B------:R-:W-:Y:S02]  /*07e0*/  ISETP.NE.AND P1, PT, R16, RZ, PT ;  /* 0x000000ff1000720c */ /* 0x000fe40003f25270 */
[----:B------:R-:W-:Y:S01]  /*07f0*/  ISETP.GT.AND P2, PT, R27, RZ, PT ;  /* 0x000000ff1b00720c */ /* 0x000fe20003f44270 */
[----:B------:R-:W-:-:S12]  /*0800*/  VIADD R18, R7, 0x1 ;  /* 0x0000000107127836 */ /* 0x000fd80000000000 */
[----:B------:R-:W-:Y:S01]  /*0810*/  @!P2 IMAD.MOV R18, RZ, RZ, R7 ;  /* 0x000000ffff12a224 */ /* 0x000fe200078e0207 */
[----:B------:R-:W-:Y:S06]  /*0820*/  @P1 BRA `(.L_x_9) ;  /* 0xfffffff800e81947 */ /* 0x000fec000383ffff */
[----:B------:R-:W-:Y:S05]  /*0830*/  BSYNC.RECONVERGENT B4 ;  /* 0x0000000000047941 */ /* 0x000fea0003800200 */
.L_x_8:
[----:B------:R-:W-:-:S07]  /*0840*/  IADD3 R6, PT, PT, R9, -0x1, RZ ;  /* 0xffffffff09067810 */ /* 0x000fce0007ffe0ff */
.L_x_7:
[----:B------:R-:W-:Y:S05]  /*0850*/  BSYNC.RECONVERGENT B3 ;  /* 0x0000000000037941 */ /* 0x000fea0003800200 */
.L_x_6:
[----:B------:R-:W-:-:S13]  /*0860*/  ISETP.NE.AND P1, PT, R24, RZ, PT ;  /* 0x000000ff1800720c */ /* 0x000fda0003f25270 */
[----:B------:R-:W-:Y:S05]  /*0870*/  @!P1 BRA `(.L_x_5) ;  /* 0x0000000400789947 */ /* 0x000fea0003800000 */
[----:B------:R-:W-:Y:S01]  /*0880*/  VIADD R4, R24, 0xffffffff ;  /* 0xffffffff18047836 */ /* 0x000fe20000000000 */
[----:B------:R-:W-:Y:S01]  /*0890*/  BSSY.RECONVERGENT B3, `(.L_x_10) ;  /* 0x0000029000037945 */ /* 0x000fe20003800200 */
[----:B------:R-:W-:-:S03]  /*08a0*/  ISETP.NE.AND P1, PT, R25, RZ, PT ;  /* 0x000000ff1900720c */ /* 0x000fc60003f25270 */
[----:B------:R-:W-:-:S13]  /*08b0*/  ISETP.GE.U32.AND P2, PT, R4, 0x7, PT ;  /* 0x000000070400780c */ /* 0x000fda0003f46070 */
[----:B------:R-:W-:Y:S05]  /*08c0*/  @!P2 BRA `(.L_x_11) ;  /* 0x000000000094a947 */ /* 0x000fea0003800000 */
[----:B------:R-:W1:Y:S01]  /*08d0*/  LDC.64 R4, c[0x0][0x388] ;  /* 0x0000e200ff047b82 */ /* 0x000e620000000a00 */
[----:B------:R-:W0:Y:S02]  /*08e0*/  LDCU UR6, c[0x0][0x398] ;  /* 0x00007300ff0677ac */ /* 0x000e240008000800 */
[----:B0-----:R-:W-:-:S04]  /*08f0*/  IMAD R7, R13, UR6, R6 ;  /* 0x000000060d077c24 */ /* 0x001fc8000f8e0206 */
[----:B-1----:R-:W-:-:S05]  /*0900*/  IMAD.WIDE R4, R7, 0x4, R4 ;  /* 0x0000000407047825 */ /* 0x002fca00078e0204 */
[----:B------:R-:W2:Y:S04]  /*0910*/  LDG.E R22, desc[UR4][R4.64] ;  /* 0x0000000404167981 */ /* 0x000ea8000c1e1900 */
[----:B------:R-:W3:Y:S04]  /*0920*/  LDG.E R7, desc[UR4][R4.64+0x4] ;  /* 0x0000040404077981 */ /* 0x000ee8000c1e1900 */
[----:B------:R-:W4:Y:S04]  /*0930*/  LDG.E R9, desc[UR4][R4.64+0x8] ;  /* 0x0000080404097981 */ /* 0x000f28000c1e1900 */
[----:B------:R-:W5:Y:S04]  /*0940*/  LDG.E R16, desc[UR4][R4.64+0xc] ;  /* 0x00000c0404107981 */ /* 0x000f68000c1e1900 */
[----:B------:R-:W5:Y:S04]  /*0950*/  LDG.E R17, desc[UR4][R4.64+0x10] ;  /* 0x0000100404117981 */ /* 0x000f68000c1e1900 */
[----:B------:R-:W5:Y:S04]  /*0960*/  LDG.E R19, desc[UR4][R4.64+0x14] ;  /* 0x0000140404137981 */ /* 0x000f68000c1e1900 */
[----:B------:R-:W5:Y:S04]  /*0970*/  LDG.E R20, desc[UR4][R4.64+0x18] ;  /* 0x0000180404147981 */ /* 0x000f68000c1e1900 */
[----:B------:R0:W5:Y:S01]  /*0980*/  LDG.E R21, desc[UR4][R4.64+0x1c] ;  /* 0x00001c0404157981 */ /* 0x000162000c1e1900 */
[----:B------:R-:W-:Y:S01]  /*0990*/  VIADD R6, R6, 0x8 ;  /* 0x0000000806067836 */ /* 0x000fe20000000000 */
[----:B--2---:R-:W-:-:S02]  /*09a0*/  ISETP.GT.AND P3, PT, R22, RZ, PT ;  /* 0x000000ff1600720c */ /* 0x004fc40003f64270 */
[----:B---3--:R-:W-:Y:S01]  /*09b0*/  ISETP.GT.AND P2, PT, R7, RZ, PT ;  /* 0x000000ff0700720c */ /* 0x008fe20003f44270 */
[----:B------:R-:W-:-:S10]  /*09c0*/  VIADD R7, R18, 0x1 ;  /* 0x0000000112077836 */ /* 0x000fd40000000000 */
[----:B------:R-:W-:Y:S02]  /*09d0*/  @!P3 IADD3 R7, PT, PT, R18, RZ, RZ ;  /* 0x000000ff1207b210 */ /* 0x000fe40007ffe0ff */
[----:B----4-:R-:W-:-:S03]  /*09e0*/  ISETP.GT.AND P3, PT, R9, RZ, PT ;  /* 0x000000ff0900720c */ /* 0x010fc60003f64270 */
[----:B------:R-:W-:Y:S02]  /*09f0*/  VIADD R9, R7, 0x1 ;  /* 0x0000000107097836 */ /* 0x000fe40000000000 */
[----:B------:R-:W-:Y:S01]  /*0a00*/  @!P2 IMAD.MOV R9, RZ, RZ, R7 ;  /* 0x000000ffff09a224 */ /* 0x000fe200078e0207 */
[----:B-----5:R-:W-:-:S04]  /*0a10*/  ISETP.GT.AND P2, PT, R16, RZ, PT ;  /* 0x000000ff1000720c */ /* 0x020fc80003f44270 */
[----:B------:R-:W-:-:S03]  /*0a20*/  IADD3 R7, PT, PT, R9, 0x1, RZ ;  /* 0x0000000109077810 */ /* 0x000fc60007ffe0ff */
[----:B------:R-:W-:Y:S01]  /*0a30*/  @!P3 IMAD.MOV R7, RZ, RZ, R9 ;  /* 0x000000ffff07b224 */ /* 0x000fe200078e0209 */
[----:B------:R-:W-:-:S03]  /*0a40*/  ISETP.GT.AND P3, PT, R17, RZ, PT ;  /* 0x000000ff1100720c */ /* 0x000fc60003f64270 */
[C---:B0-----:R-:W-:Y:S02]  /*0a50*/  VIADD R4, R7.reuse, 0x1 ;  /* 0x0000000107047836 */ /* 0x041fe40000000000 */
[----:B------:R-:W-:Y:S02]  /*0a60*/  @!P2 IADD3 R4, PT, PT, R7, RZ, RZ ;  /* 0x000000ff0704a210 */ /* 0x000fe40007ffe0ff */
[----:B------:R-:W-:-:S03]  /*0a70*/  ISETP.GT.AND P2, PT, R19, RZ, PT ;  /* 0x000000ff1300720c */ /* 0x000fc60003f44270 */
[----:B------:R-:W-:-:S03]  /*0a80*/  VIADD R5, R4, 0x1 ;  /* 0x0000000104057836 */ /* 0x000fc60000000000 */
[----:B------:R-:W-:Y:S01]  /*0a90*/  @!P3 IMAD.MOV R5, RZ, RZ, R4 ;  /* 0x000000ffff05b224 */ /* 0x000fe200078e0204 */
[----:B------:R-:W-:-:S04]  /*0aa0*/  ISETP.GT.AND P3, PT, R20, RZ, PT ;  /* 0x000000ff1400720c */ /* 0x000fc80003f64270 */
[----:B------:R-:W-:Y:S02]  /*0ab0*/  IADD3 R4, PT, PT, R5, 0x1, RZ ;  /* 0x0000000105047810 */ /* 0x000fe40007ffe0ff */
[----:B------:R-:W-:Y:S01]  /*0ac0*/  @!P2 IMAD.MOV R4, RZ, RZ, R5 ;  /* 0x000000ffff04a224 */ /* 0x000fe200078e0205 */
[----:B------:R-:W-:-:S03]  /*0ad0*/  ISETP.GT.AND P2, PT, R21, RZ, PT ;  /* 0x000000ff1500720c */ /* 0x000fc60003f44270 */
[----:B------:R-:W-:-:S03]  /*0ae0*/  VIADD R5, R4, 0x1 ;  /* 0x0000000104057836 */ /* 0x000fc60000000000 */
[----:B------:R-:W-:-:S05]  /*0af0*/  @!P3 IADD3 R5, PT, PT, R4, RZ, RZ ;  /* 0x000000ff0405b210 */ /* 0x000fca0007ffe0ff */
[C---:B------:R-:W-:Y:S02]  /*0b00*/  VIADD R18, R5.reuse, 0x1 ;  /* 0x0000000105127836 */ /* 0x040fe40000000000 */
[----:B------:R-:W-:-:S07]  /*0b10*/  @!P2 IADD3 R18, PT, PT, R5, RZ, RZ ;  /* 0x000000ff0512a210 */ /* 0x000fce0007ffe0ff */
.L_x_11:
[----:B------:R-:W-:Y:S05]  /*0b20*/  BSYNC.RECONVERGENT B3 ;  /* 0x0000000000037941 */ /* 0x000fea0003800200 */
.L_x_10:
        /* <DEDUP_REMOVED lines=13> */
[----:B------:R-:W5:Y:S01]  /*0c00*/  LDG.E R16, desc[UR4][R4.64+0xc] ;  /* 0x00000c0404107981 */ /* 0x000f62000c1e1900 */
[----:B------:R-:W-:-:S02]  /*0c10*/  IADD3 R6, PT, PT, R6, 0x4, RZ ;  /* 0x0000000406067810 */ /* 0x000fc40007ffe0ff */
[----:B--2---:R-:W-:Y:S02]  /*0c20*/  ISETP.GT.AND P3, PT, R17, RZ, PT ;  /* 0x000000ff1100720c */ /* 0x004fe40003f64270 */
        /* <DEDUP_REMOVED lines=8> */
[----:B------:R-:W-:-:S04]  /*0cb0*/  @!P3 IMAD.MOV R7, RZ, RZ, R9 ;  /* 0x000000ffff07b224 */ /* 0x000fc800078e0209 */
[----:B------:R-:W-:Y:S02]  /*0cc0*/  VIADD R18, R7, 0x1 ;  /* 0x0000000107127836 */ /* 0x000fe40000000000 */
[----:B------:R-:W-:-:S07]  /*0cd0*/  @!P2 IMAD.MOV R18, RZ, RZ, R7 ;  /* 0x000000ffff12a224 */ /* 0x000fce00078e0207 */
.L_x_13:
[----:B------:R-:W-:Y:S05]  /*0ce0*/  BSYNC.RECONVERGENT B3 ;  /* 0x0000000000037941 */ /* 0x000fea0003800200 */
.L_x_12:
[----:B------:R-:W-:Y:S05]  /*0cf0*/  @!P1 BRA `(.L_x_5) ;  /* 0x0000000000589947 */ /* 0x000fea0003800000 */
[----:B------:R-:W1:Y:S01]  /*0d00*/  LDC.64 R4, c[0x0][0x388] ;  /* 0x0000e200ff047b82 */ /* 0x000e620000000a00 */
[----:B------:R-:W0:Y:S02]  /*0d10*/  LDCU UR6, c[0x0][0x398] ;  /* 0x00007300ff0677ac */ /* 0x000e240008000800 */
[----:B0-----:R-:W-:-:S04]  /*0d20*/  IMAD R7, R13, UR6, R6 ;  /* 0x000000060d077c24 */ /* 0x001fc8000f8e0206 */
[----:B-1----:R-:W-:-:S05]  /*0d30*/  IMAD.WIDE R4, R7, 0x4, R4 ;  /* 0x0000000407047825 */ /* 0x002fca00078e0204 */
[----:B------:R-:W2:Y:S01]  /*0d40*/  LDG.E R6, desc[UR4][R4.64] ;  /* 0x0000000404067981 */ /* 0x000ea2000c1e1900 */
[----:B------:R-:W-:Y:S02]  /*0d50*/  ISETP.NE.AND P2, PT, R14, 0x1, PT ;  /* 0x000000010e00780c */ /* 0x000fe40003f45270 */
[----:B--2---:R-:W-:Y:S01]  /*0d60*/  ISETP.GT.AND P1, PT, R6, RZ, PT ;  /* 0x000000ff0600720c */ /* 0x004fe20003f24270 */
[----:B------:R-:W-:-:S12]  /*0d70*/  VIADD R6, R18, 0x1 ;  /* 0x0000000112067836 */ /* 0x000fd80000000000 */
[----:B------:R-:W-:-:S05]  /*0d80*/  @!P1 IADD3 R6, PT, PT, R18, RZ, RZ ;  /* 0x000000ff12069210 */ /* 0x000fca0007ffe0ff */
[----:B------:R-:W-:Y:S01]  /*0d90*/  IMAD.MOV.U32 R18, RZ, RZ, R6 ;  /* 0x000000ffff127224 */ /* 0x000fe200078e0006 */
[----:B------:R-:W-:Y:S06]  /*0da0*/  @!P2 BRA `(.L_x_5) ;  /* 0x00000000002ca947 */ /* 0x000fec0003800000 */
[----:B------:R-:W-:Y:S01]  /*0db0*/  ISETP.NE.AND P2, PT, R14, 0x2, PT ;  /* 0x000000020e00780c */ /* 0x000fe20003f45270 */
[----:B------:R-:W2:-:S12]  /*0dc0*/  LDG.E R6, desc[UR4][R4.64+0x4] ;  /* 0x0000040404067981 */ /* 0x000e98000c1e1900 */
[----:B------:R-:W3:Y:S01]  /*0dd0*/  @P2 LDG.E R7, desc[UR4][R4.64+0x8] ;  /* 0x0000080404072981 */ /* 0x000ee2000c1e1900 */
[----:B--2---:R-:W-:Y:S01]  /*0de0*/  ISETP.GT.AND P1, PT, R6, RZ, PT ;  /* 0x000000ff0600720c */ /* 0x004fe20003f24270 */
[----:B------:R-:W-:Y:S01]  /*0df0*/  VIADD R6, R18, 0x1 ;  /* 0x0000000112067836 */ /* 0x000fe20000000000 */
[----:B---3--:R-:W-:-:S11]  /*0e00*/  ISETP.GT.OR P3, PT, R7, RZ, !P2 ;  /* 0x000000ff0700720c */ /* 0x008fd60005764670 */
[----:B------:R-:W-:-:S05]  /*0e10*/  @!P1 IADD3 R6, PT, PT, R18, RZ, RZ ;  /* 0x000000ff12069210 */ /* 0x000fca0007ffe0ff */
[----:B------:R-:W-:-:S04]  /*0e20*/  IMAD.MOV.U32 R18, RZ, RZ, R6 ;  /* 0x000000ffff127224 */ /* 0x000fc800078e0006 */
[C---:B------:R-:W-:Y:S01]  /*0e30*/  @P2 VIADD R6, R18.reuse, 0x1 ;  /* 0x0000000112062836 */ /* 0x040fe20000000000 */
[----:B------:R-:W-:-:S05]  /*0e40*/  @!P3 IADD3 R6, PT, PT, R18, RZ, RZ ;  /* 0x000000ff1206b210 */ /* 0x000fca0007ffe0ff */
[----:B------:R-:W-:-:S07]  /*0e50*/  @P2 IMAD.MOV.U32 R18, RZ, RZ, R6 ;  /* 0x000000ffff122224 */ /* 0x000fce00078e0006 */
.L_x_5:
[----:B------:R-:W-:Y:S05]  /*0e60*/  BSYNC.RECONVERGENT B0 ;  /* 0x0000000000007941 */ /* 0x000fea0003800200 */
.L_x_4:
[C---:B------:R-:W-:Y:S01]  /*0e70*/  ISETP.GE.AND P1, PT, R13.reuse, R8, PT ;  /* 0x000000080d00720c */ /* 0x040fe20003f26270 */
[----:B------:R-:W-:-:S12]  /*0e80*/  VIADD R13, R13, 0x1 ;  /* 0x000000010d0d7836 */ /* 0x000fd80000000000 */
[----:B------:R-:W-:Y:S05]  /*0e90*/  @!P1 BRA `(.L_x_14) ;  /* 0xfffffff4001c9947 */ /* 0x000fea000383ffff */
.L_x_3:
[----:B------:R-:W-:Y:S05]  /*0ea0*/  BSYNC.RECONVERGENT B1 ;  /* 0x0000000000017941 */ /* 0x000fea0003800200 */
.L_x_2:
[----:B-1----:R-:W1:Y:S02]  /*0eb0*/  LDC.64 R4, c[0x0][0x380] ;  /* 0x0000e000ff047b82 */ /* 0x002e640000000a00 */
[----:B-1----:R-:W-:-:S06]  /*0ec0*/  IMAD.WIDE R4, R0, 0x4, R4 ;  /* 0x0000000400047825 */ /* 0x002fcc00078e0204 */
[----:B------:R-:W2:Y:S02]  /*0ed0*/  LDG.E R5, desc[UR4][R4.64] ;  /* 0x0000000404057981 */ /* 0x000ea4000c1e1900 */
[----:B--2---:R-:W-:-:S13]  /*0ee0*/  ISETP.GT.AND P0, PT, R18, R5, PT ;  /* 0x000000051200720c */ /* 0x004fda0003f04270 */
[----:B------:R-:W-:Y:S05]  /*0ef0*/  @!P0 BRA `(.L_x_15) ;  /* 0x0000000000248947 */ /* 0x000fea0003800000 */
[----:B0-----:R-:W0:Y:S01]  /*0f00*/  LDC R7, c[0x0][0x39c] ;  /* 0x0000e700ff077b82 */ /* 0x001e220000000800 */
[----:B------:R-:W-:-:S07]  /*0f10*/  HFMA2 R9, -RZ, RZ, 0, 5.9604644775390625e-07 ;  /* 0x0000000aff097431 */ /* 0x000fce00000001ff */
[----:B------:R-:W0:Y:S01]  /*0f20*/  LDC.64 R4, c[0x0][0x390] ;  /* 0x0000e400ff047b82 */ /* 0x000e220000000a00 */
[----:B------:R2:W-:Y:S01]  /*0f30*/  STG.E desc[UR4][R2.64], R9 ;  /* 0x0000000902007986 */ /* 0x0005e2000c101904 */
[----:B0-----:R-:W-:-:S05]  /*0f40*/  IMAD.WIDE R4, R7, 0x4, R4 ;  /* 0x0000000407047825 */ /* 0x001fca00078e0204 */
[----:B------:R-:W3:Y:S02]  /*0f50*/  LDG.E R0, desc[UR4][R4.64] ;  /* 0x0000000404007981 */ /* 0x000ee4000c1e1900 */
[----:B---3--:R-:W-:-:S05]  /*0f60*/  VIADD R7, R0, 0x1 ;  /* 0x0000000100077836 */ /* 0x008fca0000000000 */
[----:B------:R2:W-:Y:S01]  /*0f70*/  STG.E desc[UR4][R4.64], R7 ;  /* 0x0000000704007986 */ /* 0x0005e2000c101904 */
[----:B------:R-:W-:Y:S05]  /*0f80*/  BRA `(.L_x_1) ;  /* 0x0000000000047947 */ /* 0x000fea0003800000 */
.L_x_15:
[----:B------:R3:W-:Y:S02]  /*0f90*/  STG.E desc[UR4][R2.64], RZ ;  /* 0x000000ff02007986 */ /* 0x0007e4000c101904 */
.L_x_1:
[----:B------:R-:W-:Y:S05]  /*0fa0*/  BSYNC.RECONVERGENT B2 ;  /* 0x0000000000027941 */ /* 0x000fea0003800200 */
.L_x_0:
[----:B------:R-:W-:Y:S06]  /*0fb0*/  BAR.SYNC.DEFER_BLOCKING 0x0 ;  /* 0x0000000000007b1d */ /* 0x000fec0000010000 */
[----:B------:R-:W-:Y:S05]  /*0fc0*/  EXIT ;  /* 0x000000000000794d */ /* 0x000fea0003800000 */
.L_x_16:
[----:B------:R-:W-:-:S00]  /*0fd0*/  BRA `(.L_x_16) ;  /* 0xfffffffc00fc7947 */ /* 0x000fc0000383ffff */
[----:B------:R-:W-:-:S00]  /*0fe0*/  NOP ;  /* 0x0000000000007918 */ /* 0x000fc00000000000 */
        /* <DEDUP_REMOVED lines=9> */
.L_x_29:


//--------------------- .text._Z21make_iteration_singlePKiS0_PiiiS1_ --------------------------
	.section	.text._Z21make_iteration_singlePKiS0_PiiiS1_,"ax",@progbits
	.align	128
        .global         _Z21make_iteration_singlePKiS0_PiiiS1_
        .type           _Z21make_iteration_singlePKiS0_PiiiS1_,@function
        .size           _Z21make_iteration_singlePKiS0_PiiiS1_,(.L_x_30 - _Z21make_iteration_singlePKiS0_PiiiS1_)
        .other          _Z21make_iteration_singlePKiS0_PiiiS1_,@"STO_CUDA_ENTRY STV_DEFAULT"
_Z21make_iteration_singlePKiS0_PiiiS1_:
.text._Z21make_iteration_singlePKiS0_PiiiS1_:
[----:B------:R-:W-:Y:S01]  /*0000*/  LDC R1, c[0x0][0x37c] ;  /* 0x0000df00ff017b82 */ /* 0x000fe20000000800 */
[----:B------:R-:W0:Y:S01]  /*0010*/  LDCU UR5, c[0x0][0x398] ;  /* 0x00007300ff0577ac */ /* 0x000e220008000800 */
[----:B------:R-:W-:Y:S01]  /*0020*/  IMAD.MOV.U32 R0, RZ, RZ, RZ ;  /* 0x000000ffff007224 */ /* 0x000fe200078e00ff */
[----:B------:R-:W1:Y:S01]  /*0030*/  LDCU.64 UR12, c[0x0][0x358] ;  /* 0x00006b00ff0c77ac */ /* 0x000e620008000a00 */
[----:B0-----:R-:W-:-:S09]  /*0040*/  UISETP.GE.AND UP0, UPT, UR5, 0x1, UPT ;  /* 0x000000010500788c */ /* 0x001fd2000bf06270 */
[----:B-1----:R-:W-:Y:S05]  /*0050*/  BRA.U !UP0, `(.L_x_17) ;  /* 0x0000000d08d07547 */ /* 0x002fea000b800000 */
[----:B------:R-:W0:Y:S01]  /*0060*/  LDCU.64 UR8, c[0x0][0x388] ;  /* 0x00007100ff0877ac */ /* 0x000e220008000a00 */
[----:B------:R-:W-:Y:S01]  /*0070*/  IMAD.MOV.U32 R0, RZ, RZ, RZ ;  /* 0x000000ffff007224 */ /* 0x000fe200078e00ff */
[----:B------:R-:W-:Y:S01]  /*0080*/  UIADD3 UR5, UPT, UPT, UR5, -0x1, URZ ;  /* 0xffffffff05057890 */ /* 0x000fe2000fffe0ff */
[----:B------:R-:W-:Y:S01]  /*0090*/  UMOV UR4, URZ ;  /* 0x000000ff00047c82 */ /* 0x000fe20008000000 */
[----:B0-----:R-:W-:-:S04]  /*00a0*/  UIADD3 UR8, UP0, UPT, UR8, 0x20, URZ ;  /* 0x0000002008087890 */ /* 0x001fc8000ff1e0ff */
[----:B------:R-:W-:-:S12]  /*00b0*/  UIADD3.X UR9, UPT, UPT, URZ, UR9, URZ, UP0, !UPT ;  /* 0x00000009ff097290 */ /* 0x000fd800087fe4ff */
.L_x_27:
[----:B0-----:R-:W0:Y:S01]  /*00c0*/  LDCU UR6, c[0x0][0x398] ;  /* 0x00007300ff0677ac */ /* 0x001e220008000800 */
[----:B------:R-:W-:Y:S01]  /*00d0*/  IMAD.MOV.U32 R6, RZ, RZ, RZ ;  /* 0x000000ffff067224 */ /* 0x000fe200078e00ff */
[----:B------:R-:W-:Y:S01]  /*00e0*/  UMOV UR10, UR4 ;  /* 0x00000004000a7c82 */ /* 0x000fe20008000000 */
[----:B------:R-:W-:-:S04]  /*00f0*/  UIADD3 UR4, UPT, UPT, UR4, 0x1, URZ ;  /* 0x0000000104047890 */ /* 0x000fc8000fffe0ff */
[----:B012---:R-:W-:-:S11]  /*0100*/  UISETP.NE.AND UP0, UPT, UR4, UR6, UPT ;  /* 0x000000060400728c */ /* 0x007fd6000bf05270 */
.L_x_26:
[----:B0-----:R-:W0:Y:S08]  /*0110*/  LDC R11, c[0x0][0x398] ;  /* 0x0000e600ff0b7b82 */ /* 0x001e300000000800 */
[----:B-1----:R-:W1:Y:S08]  /*0120*/  LDC.64 R4, c[0x0][0x388] ;  /* 0x0000e200ff047b82 */ /* 0x002e700000000a00 */
[----:B--2---:R-:W2:Y:S01]  /*0130*/  LDC.64 R2, c[0x0][0x3a0] ;  /* 0x0000e800ff027b82 */ /* 0x004ea20000000a00 */
[----:B0-----:R-:W-:-:S04]  /*0140*/  IMAD R7, R11, UR10, R6 ;  /* 0x0000000a0b077c24 */ /* 0x001fc8000f8e0206 */
[----:B-1----:R-:W-:-:S06]  /*0150*/  IMAD.WIDE.U32 R4, R7, 0x4, R4 ;  /* 0x0000000407047825 */ /* 0x002fcc00078e0004 */
[----:B------:R-:W3:Y:S01]  /*0160*/  LDG.E R5, desc[UR12][R4.64] ;  /* 0x0000000c04057981 */ /* 0x000ee2000c1e1900 */
[----:B------:R-:W-:Y:S02]  /*0170*/  IMAD.MOV.U32 R10, RZ, RZ, R6 ;  /* 0x000000ffff0a7224 */ /* 0x000fe400078e0006 */
[----:B--2---:R-:W-:Y:S01]  /*0180*/  IMAD.WIDE.U32 R2, R7, 0x4, R2 ;  /* 0x0000000407027825 */ /* 0x004fe200078e0002 */
[----:B---3--:R-:W-:-:S13]  /*0190*/  ISETP.GE.AND P1, PT, R5, 0x1, PT ;  /* 0x000000010500780c */ /* 0x008fda0003f26270 */
[----:B------:R-:W-:-:S04]  /*01a0*/  @P1 IADD3 R8, PT, PT, R5, -0x1, RZ ;  /* 0xffffffff05081810 */ /* 0x000fc80007ffe0ff */
[----:B------:R-:W-:-:S04]  /*01b0*/  @P1 ISETP.NE.AND P0, PT, R8, RZ, PT ;  /* 0x000000ff0800120c */ /* 0x000fc80003f05270 */
[----:B------:R-:W-:Y:S01]  /*01c0*/  @P1 SEL R9, R8, 0xffffffe2, P0 ;  /* 0xffffffe208091807 */ /* 0x000fe20000000000 */
[----:B------:R-:W-:-:S04]  /*01d0*/  VIADD R8, R6, 0x1 ;  /* 0x0000000106087836 */ /* 0x000fc80000000000 */
[----:B------:R0:W-:Y:S01]  /*01e0*/  @P1 STG.E desc[UR12][R2.64], R9 ;  /* 0x0000000902001986 */ /* 0x0001e2000c10190c */
[----:B------:R-:W-:Y:S01]  /*01f0*/  ISETP.NE.AND P0, PT, R8, R11, PT ;  /* 0x0000000b0800720c */ /* 0x000fe20003f05270 */
[----:B------:R-:W-:Y:S01]  /*0200*/  IMAD.MOV.U32 R6, RZ, RZ, R8 ;  /* 0x000000ffff067224 */ /* 0x000fe200078e0008 */
[----:B------:R-:W-:Y:S11]  /*0210*/  @P1 BRA `(.L_x_18) ;  /* 0x0000000c00581947 */ /* 0x000ff60003800000 */
[----:B------:R-:W-:-:S13]  /*0220*/  ISETP.GT.AND P1, PT, R5, -0x1, PT ;  /* 0xffffffff0500780c */ /* 0x000fda0003f24270 */
[----:B------:R-:W-:-:S05]  /*0230*/  @!P1 IADD3 R5, PT, PT, R5, 0x1, RZ ;  /* 0x0000000105059810 */ /* 0x000fca0007ffe0ff */
[----:B------:R1:W-:Y:S01]  /*0240*/  @!P1 STG.E desc[UR12][R2.64], R5 ;  /* 0x0000000502009986 */ /* 0x0003e2000c10190c */
[----:B------:R-:W-:Y:S05]  /*0250*/  @!P1 BRA `(.L_x_18) ;  /* 0x0000000c00489947 */ /* 0x000fea0003800000 */
[----:B------:R-:W-:Y:S01]  /*0260*/  UISETP.LT.AND UP1, UPT, UR10, 0x1, UPT ;  /* 0x000000010a00788c */ /* 0x000fe2000bf21270 */
[----:B------:R-:W-:Y:S01]  /*0270*/  IMAD.MOV.U32 R14, RZ, RZ, RZ ;  /* 0x000000ffff0e7224 */ /* 0x000fe200078e00ff */
[----:B------:R-:W-:Y:S02]  /*0280*/  UIADD3 UR7, UPT, UPT, UR10, 0x1, URZ ;  /* 0x000000010a077890 */ /* 0x000fe4000fffe0ff */
[----:B------:R-:W-:Y:S02]  /*0290*/  USEL UR6, UR10, 0x1, !UP1 ;  /* 0x000000010a067887 */ /* 0x000fe4000c800000 */
[----:B------:R-:W-:Y:S02]  /*02a0*/  UISETP.LT.AND UP1, UPT, UR5, UR7, UPT ;  /* 0x000000070500728c */ /* 0x000fe4000bf21270 */
[----:B------:R-:W-:Y:S02]  /*02b0*/  UIADD3 UR6, UPT, UPT, UR6, -0x1, URZ ;  /* 0xffffffff06067890 */ /* 0x000fe4000fffe0ff */
[----:B------:R-:W-:-:S04]  /*02c0*/  USEL UR7, UR5, UR7, UP1 ;  /* 0x0000000705077287 */ /* 0x000fc80008800000 */
[----:B------:R-:W-:-:S09]  /*02d0*/  UISETP.GT.AND UP1, UPT, UR6, UR7, UPT ;  /* 0x000000070600728c */ /* 0x000fd2000bf24270 */
[----:B------:R-:W-:Y:S05]  /*02e0*/  BRA.U UP1, `(.L_x_19) ;  /* 0x0000000d01047547 */ /* 0x000fea000b800000 */
[----:B0-----:R-:W-:Y:S01]  /*02f0*/  VIMNMX R9, PT, PT, R8, UR5, PT ;  /* 0x0000000508097c48 */ /* 0x001fe2000bfe0100 */
[----:B------:R-:W-:Y:S01]  /*0300*/  IMAD.MOV.U32 R14, RZ, RZ, RZ ;  /* 0x000000ffff0e7224 */ /* 0x000fe200078e00ff */
[----:B------:R-:W-:-:S05]  /*0310*/  VIMNMX R10, PT, PT, R10, 0x1, !PT ;  /* 0x000000010a0a7848 */ /* 0x000fca0007fe0100 */
[----:B------:R-:W-:-:S04]  /*0320*/  IMAD.IADD R4, R9, 0x1, -R10 ;  /* 0x0000000109047824 */ /* 0x000fc800078e0a0a */
[C---:B------:R-:W-:Y:S01]  /*0330*/  VIADD R11, R4.reuse, 0x2 ;  /* 0x00000002040b7836 */ /* 0x040fe20000000000 */
[----:B------:R-:W-:-:S04]  /*0340*/  IADD3 R4, PT, PT, R4, 0x1, RZ ;  /* 0x0000000104047810 */ /* 0x000fc80007ffe0ff */
[C---:B------:R-:W-:Y:S02]  /*0350*/  LOP3.LUT R24, R11.reuse, 0xf, RZ, 0xc0, !PT ;  /* 0x0000000f0b187812 */ /* 0x040fe400078ec0ff */
[C---:B------:R-:W-:Y:S02]  /*0360*/  LOP3.LUT R25, R11.reuse, 0x7, RZ, 0xc0, !PT ;  /* 0x000000070b197812 */ /* 0x040fe400078ec0ff */
[----:B------:R-:W-:Y:S01]  /*0370*/  LOP3.LUT R12, R11, 0xfffffff0, RZ, 0xc0, !PT ;  /* 0xfffffff00b0c7812 */ /* 0x000fe200078ec0ff */
[----:B-1----:R-:W-:Y:S01]  /*0380*/  VIADD R5, R24, 0xffffffff ;  /* 0xffffffff18057836 */ /* 0x002fe20000000000 */
[----:B------:R-:W-:Y:S01]  /*0390*/  ISETP.GE.U32.AND P1, PT, R4, 0xf, PT ;  /* 0x0000000f0400780c */ /* 0x000fe20003f26070 */
[----:B------:R-:W-:Y:S01]  /*03a0*/  VIADD R8, R25, 0xffffffff ;  /* 0xffffffff19087836 */ /* 0x000fe20000000000 */
[----:B------:R-:W-:Y:S02]  /*03b0*/  LOP3.LUT R11, R11, 0x3, RZ, 0xc0, !PT ;  /* 0x000000030b0b7812 */ /* 0x000fe400078ec0ff */
[----:B------:R-:W-:-:S02]  /*03c0*/  ISETP.GE.U32.AND P2, PT, R5, 0x7, PT ;  /* 0x000000070500780c */ /* 0x000fc40003f46070 */
[----:B------:R-:W-:Y:S02]  /*03d0*/  ISETP.GE.U32.AND P3, PT, R8, 0x3, PT ;  /* 0x000000030800780c */ /* 0x000fe40003f66070 */
[----:B------:R-:W-:-:S11]  /*03e0*/  IADD3 R12, PT, PT, -R12, RZ, RZ ;  /* 0x000000ff0c0c7210 */ /* 0x000fd60007ffe1ff */
.L_x_25:
[----:B------:R-:W-:-:S05]  /*03f0*/  VIADD R4, R10, 0xffffffff ;  /* 0xffffffff0a047836 */ /* 0x000fca0000000000 */
[----:B------:R-:W-:-:S13]  /*0400*/  ISETP.GT.AND P4, PT, R4, R9, PT ;  /* 0x000000090400720c */ /* 0x000fda0003f84270 */
[----:B------:R-:W-:Y:S05]  /*0410*/  @P4 BRA `(.L_x_20) ;  /* 0x00000008009c4947 */ /* 0x000fea0003800000 */
[----:B------:R-:W-:Y:S01]  /*0420*/  IMAD.MOV.U32 R8, RZ, RZ, R4 ;  /* 0x000000ffff087224 */ /* 0x000fe200078e0004 */
[----:B------:R-:W-:Y:S06]  /*0430*/  @!P1 BRA `(.L_x_21) ;  /* 0x0000000400349947 */ /* 0x000fec0003800000 */
[----:B------:R-:W0:Y:S01]  /*0440*/  LDC R15, c[0x0][0x398] ;  /* 0x0000e600ff0f7b82 */ /* 0x000e220000000800 */
[----:B------:R-:W-:Y:S01]  /*0450*/  IMAD.MOV.U32 R13, RZ, RZ, R12 ;  /* 0x000000ffff0d7224 */ /* 0x000fe200078e000c */
[----:B------:R-:W-:Y:S01]  /*0460*/  MOV R8, R10 ;  /* 0x0000000a00087202 */ /* 0x000fe20000000f00 */
[----:B0-----:R-:W-:-:S07]  /*0470*/  IMAD R15, R15, UR6, R4 ;  /* 0x000000060f0f7c24 */ /* 0x001fce000f8e0204 */
.L_x_22:
[----:B------:R-:W-:Y:S02]  /*0480*/  IMAD.U32 R4, RZ, RZ, UR8 ;  /* 0x00000008ff047e24 */ /* 0x000fe4000f8e00ff */
[----:B------:R-:W-:Y:S02]  /*0490*/  IMAD.U32 R5, RZ, RZ, UR9 ;  /* 0x00000009ff057e24 */ /* 0x000fe4000f8e00ff */
[----:B------:R-:W-:-:S05]  /*04a0*/  IMAD.WIDE R4, R15, 0x4, R4 ;  /* 0x000000040f047825 */ /* 0x000fca00078e0204 */
[----:B------:R-:W2:Y:S04]  /*04b0*/  LDG.E R18, desc[UR12][R4.64+-0x20] ;  /* 0xffffe00c04127981 */ /* 0x000ea8000c1e1900 */
[----:B------:R-:W3:Y:S04]  /*04c0*/  LDG.E R19, desc[UR12][R4.64+-0x1c] ;  /* 0xffffe40c04137981 */ /* 0x000ee8000c1e1900 */
[----:B------:R-:W4:Y:S04]  /*04d0*/  LDG.E R26, desc[UR12][R4.64+-0x18] ;  /* 0xffffe80c041a7981 */ /* 0x000f28000c1e1900 */
[----:B------:R-:W5:Y:S04]  /*04e0*/  LDG.E R22, desc[UR12][R4.64+-0x14] ;  /* 0xffffec0c04167981 */ /* 0x000f68000c1e1900 */
[----:B------:R-:W5:Y:S04]  /*04f0*/  LDG.E R21, desc[UR12][R4.64+-0x10] ;  /* 0xfffff00c04157981 */ /* 0x000f68000c1e1900 */
[----:B------:R-:W5:Y:S04]  /*0500*/  LDG.E R20, desc[UR12][R4.64+-0xc] ;  /* 0xfffff40c04147981 */ /* 0x000f68000c1e1900 */
[----:B------:R-:W5:Y:S04]  /*0510*/  LDG.E R16, desc[UR12][R4.64+-0x8] ;  /* 0xfffff80c04107981 */ /* 0x000f68000c1e1900 */
[----:B------:R-:W5:Y:S01]  /*0520*/  LDG.E R17, desc[UR12][R4.64+-0x4] ;  /* 0xfffffc0c04117981 */ /* 0x000f62000c1e1900 */
[----:B------:R-:W-:-:S03]  /*0530*/  VIADD R23, R14, 0x1 ;  /* 0x000000010e177836 */ /* 0x000fc60000000000 */
[----:B------:R-:W5:Y:S01]  /*0540*/  LDG.E R27, desc[UR12][R4.64+0x1c] ;  /* 0x00001c0c041b7981 */ /* 0x000f62000c1e1900 */
[----:B--2---:R-:W-:-:S03]  /*0550*/  ISETP.GT.AND P4, PT, R18, RZ, PT ;  /* 0x000000ff1200720c */ /* 0x004fc60003f84270 */
[----:B------:R-:W2:Y:S01]  /*0560*/  LDG.E R18, desc[UR12][R4.64] ;  /* 0x0000000c04127981 */ /* 0x000ea2000c1e1900 */
[----:B---3--:R-:W-:-:S03]  /*0570*/  ISETP.GT.AND P5, PT, R19, RZ, PT ;  /* 0x000000ff1300720c */ /* 0x008fc60003fa4270 */
[----:B------:R-:W3:Y:S06]  /*0580*/  LDG.E R19, desc[UR12][R4.64+0x4] ;  /* 0x0000040c04137981 */ /* 0x000eec000c1e1900 */
[----:B------:R-:W-:Y:S02]  /*0590*/  @!P4 IADD3 R23, PT, PT, R14, RZ, RZ ;  /* 0x000000ff0e17c210 */ /* 0x000fe40007ffe0ff */
[----:B----4-:R-:W-:Y:S01]  /*05a0*/  ISETP.GT.AND P4, PT, R26, RZ, PT ;  /* 0x000000ff1a00720c */ /* 0x010fe20003f84270 */
[----:B------:R-:W4:Y:S02]  /*05b0*/  LDG.E R14, desc[UR12][R4.64+0x8] ;  /* 0x0000080c040e7981 */ /* 0x000f24000c1e1900 */
[----:B------:R-:W-:-:S02]  /*05c0*/  VIADD R26, R23, 0x1 ;  /* 0x00000001171a7836 */ /* 0x000fc40000000000 */
[----:B------:R-:W-:Y:S01]  /*05d0*/  @!P5 IMAD.MOV R26, RZ, RZ, R23 ;  /* 0x000000ffff1ad224 */ /* 0x000fe200078e0217 */
[----:B-----5:R-:W-:Y:S02]  /*05e0*/  ISETP.GT.AND P5, PT, R22, RZ, PT ;  /* 0x000000ff1600720c */ /* 0x020fe40003fa4270 */
[----:B------:R-:W5:Y:S01]  /*05f0*/  LDG.E R22, desc[UR12][R4.64+0xc] ;  /* 0x00000c0c04167981 */ /* 0x000f62000c1e1900 */
[----:B------:R-:W-:-:S04]  /*0600*/  VIADD R23, R26, 0x1 ;  /* 0x000000011a177836 */ /* 0x000fc80000000000 */
[----:B------:R-:W-:Y:S02]  /*0610*/  @!P4 IADD3 R23, PT, PT, R26, RZ, RZ ;  /* 0x000000ff1a17c210 */ /* 0x000fe40007ffe0ff */
[----:B------:R-:W-:Y:S02]  /*0620*/  ISETP.GT.AND P4, PT, R21, RZ, PT ;  /* 0x000000ff1500720c */ /* 0x000fe40003f84270 */
[----:B------:R-:W5:Y:S01]  /*0630*/  LDG.E R21, desc[UR12][R4.64+0x10] ;  /* 0x0000100c04157981 */ /* 0x000f62000c1e1900 */
[----:B------:R-:W-:Y:S02]  /*0640*/  VIADD R26, R23, 0x1 ;  /* 0x00000001171a7836 */ /* 0x000fe40000000000 */
[----:B------:R-:W-:-:S05]  /*0650*/  @!P5 IMAD.MOV R26, RZ, RZ, R23 ;  /* 0x000000ffff1ad224 */ /* 0x000fca00078e0217 */
[----:B------:R-:W-:-:S03]  /*0660*/  IADD3 R23, PT, PT, R26, 0x1, RZ ;  /* 0x000000011a177810 */ /* 0x000fc60007ffe0ff */
[----:B------:R-:W-:Y:S02]  /*0670*/  @!P4 IMAD.MOV R23, RZ, RZ, R26 ;  /* 0x000000ffff17c224 */ /* 0x000fe400078e021a */
[----:B------:R-:W5:Y:S01]  /*0680*/  LDG.E R26, desc[UR12][R4.64+0x14] ;  /* 0x0000140c041a7981 */ /* 0x000f62000c1e1900 */
[----:B------:R-:W-:-:S03]  /*0690*/  ISETP.GT.AND P4, PT, R20, RZ, PT ;  /* 0x000000ff1400720c */ /* 0x000fc60003f84270 */
[----:B------:R0:W5:Y:S01]  /*06a0*/  LDG.E R20, desc[UR12][R4.64+0x18] ;  /* 0x0000180c04147981 */ /* 0x000162000c1e1900 */
[----:B------:R-:W-:Y:S01]  /*06b0*/  ISETP.GT.AND P5, PT, R16, RZ, PT ;  /* 0x000000ff1000720c */ /* 0x000fe20003fa4270 */
[----:B------:R-:W-:-:S08]  /*06c0*/  VIADD R16, R23, 0x1 ;  /* 0x0000000117107836 */ /* 0x000fd00000000000 */
[----:B------:R-:W-:Y:S02]  /*06d0*/  @!P4 IADD3 R16, PT, PT, R23, RZ, RZ ;  /* 0x000000ff1710c210 */ /* 0x000fe40007ffe0ff */
[----:B------:R-:W-:-:S03]  /*06e0*/  ISETP.GT.AND P4, PT, R17, RZ, PT ;  /* 0x000000ff1100720c */ /* 0x000fc60003f84270 */
[----:B------:R-:W-:Y:S02]  /*06f0*/  VIADD R17, R16, 0x1 ;  /* 0x0000000110117836 */ /* 0x000fe40000000000 */
[----:B------:R-:W-:-:S05]  /*0700*/  @!P5 IMAD.MOV R17, RZ, RZ, R16 ;  /* 0x000000ffff11d224 */ /* 0x000fca00078e0210 */
[----:B------:R-:W-:-:S03]  /*0710*/  IADD3 R16, PT, PT, R17, 0x1, RZ ;  /* 0x0000000111107810 */ /* 0x000fc60007ffe0ff */
[----:B------:R-:W-:-:S04]  /*0720*/  @!P4 IMAD.MOV R16, RZ, RZ, R17 ;  /* 0x000000ffff10c224 */ /* 0x000fc800078e0211 */
[----:B0-----:R-:W-:Y:S01]  /*0730*/  VIADD R4, R16, 0x1 ;  /* 0x0000000110047836 */ /* 0x001fe20000000000 */
[----:B------:R-:W-:Y:S01]  /*0740*/  IADD3 R13, PT, PT, R13, 0x10, RZ ;  /* 0x000000100d0d7810 */ /* 0x000fe20007ffe0ff */
[----:B------:R-:W-:Y:S01]  /*0750*/  VIADD R15, R15, 0x10 ;  /* 0x000000100f0f7836 */ /* 0x000fe20000000000 */
[----:B------:R-:W-:Y:S02]  /*0760*/  IADD3 R8, PT, PT, R8, 0x10, RZ ;  /* 0x0000001008087810 */ /* 0x000fe40007ffe0ff */
[----:B--2---:R-:W-:Y:S02]  /*0770*/  ISETP.GT.AND P5, PT, R18, RZ, PT ;  /* 0x000000ff1200720c */ /* 0x004fe40003fa4270 */
[----:B---3--:R-:W-:-:S11]  /*0780*/  ISETP.GT.AND P4, PT, R19, RZ, PT ;  /* 0x000000ff1300720c */ /* 0x008fd60003f84270 */
        /* <DEDUP_REMOVED lines=8> */
[C---:B------:R-:W-:Y:S02]  /*0810*/  VIADD R5, R4.reuse, 0x1 ;  /* 0x0000000104057836 */ /* 0x040fe40000000000 */
[----:B------:R-:W-:-:S05]  /*0820*/  @!P4 IADD3 R5, PT, PT, R4, RZ, RZ ;  /* 0x000000ff0405c210 */ /* 0x000fca0007ffe0ff */
[----:B------:R-:W-:Y:S01]  /*0830*/  VIADD R4, R5, 0x1 ;  /* 0x0000000105047836 */ /* 0x000fe20000000000 */
[----:B------:R-:W-:Y:S02]  /*0840*/  ISETP.GT.AND P4, PT, R26, RZ, PT ;  /* 0x000000ff1a00720c */ /* 0x000fe40003f84270 */
[----:B------:R-:W-:Y:S01]  /*0850*/  @!P5 IMAD.MOV R4, RZ, RZ, R5 ;  /* 0x000000ffff04d224 */ /* 0x000fe200078e0205 */
[----:B------:R-:W-:-:S04]  /*0860*/  ISETP.GT.AND P5, PT, R20, RZ, PT ;  /* 0x000000ff1400720c */ /* 0x000fc80003fa4270 */
[----:B------:R-:W-:-:S06]  /*0870*/  IADD3 R5, PT, PT, R4, 0x1, RZ ;  /* 0x0000000104057810 */ /* 0x000fcc0007ffe0ff */
        /* <DEDUP_REMOVED lines=8> */
[----:B------:R-:W-:-:S07]  /*0900*/  IADD3 R8, PT, PT, R8, -0x1, RZ ;  /* 0xffffffff08087810 */ /* 0x000fce0007ffe0ff */
.L_x_21:
[----:B------:R-:W-:-:S13]  /*0910*/  ISETP.NE.AND P4, PT, R24, RZ, PT ;  /* 0x000000ff1800720c */ /* 0x000fda0003f85270 */
[----:B------:R-:W-:Y:S05]  /*0920*/  @!P4 BRA `(.L_x_20) ;  /* 0x000000040058c947 */ /* 0x000fea0003800000 */
[----:B------:R-:W-:Y:S01]  /*0930*/  ISETP.NE.AND P4, PT, R25, RZ, PT ;  /* 0x000000ff1900720c */ /* 0x000fe20003f85270 */
[----:B------:R-:W-:-:S12]  /*0940*/  @!P2 BRA `(.L_x_23) ;  /* 0x000000000094a947 */ /* 0x000fd80003800000 */
[----:B------:R-:W0:Y:S08]  /*0950*/  LDC R13, c[0x0][0x398] ;  /* 0x0000e600ff0d7b82 */ /* 0x000e300000000800 */
[----:B------:R-:W1:Y:S01]  /*0960*/  LDC.64 R4, c[0x0][0x388] ;  /* 0x0000e200ff047b82 */ /* 0x000e620000000a00 */
        /* <DEDUP_REMOVED lines=14> */
[----:B------:R-:W-:Y:S01]  /*0a50*/  @!P6 IMAD.MOV R13, RZ, RZ, R14 ;  /* 0x000000ffff0de224 */ /* 0x000fe200078e020e */
[----:B----4-:R-:W-:-:S04]  /*0a60*/  ISETP.GT.AND P6, PT, R15, RZ, PT ;  /* 0x000000ff0f00720c */ /* 0x010fc80003fc4270 */
[----:B------:R-:W-:Y:S01]  /*0a70*/  IADD3 R14, PT, PT, R13, 0x1, RZ ;  /* 0x000000010d0e7810 */ /* 0x000fe20007ffe0ff */
[----:B------:R-:W-:Y:S01]  /*0a80*/  @!P5 IMAD.MOV R14, RZ, RZ, R13 ;  /* 0x000000ffff0ed224 */ /* 0x000fe200078e020d */
[----:B-----5:R-:W-:-:S03]  /*0a90*/  ISETP.GT.AND P5, PT, R16, RZ, PT ;  /* 0x000000ff1000720c */ /* 0x020fc60003fa4270 */
[----:B------:R-:W-:-:S04]  /*0aa0*/  VIADD R13, R14, 0x1 ;  /* 0x000000010e0d7836 */ /* 0x000fc80000000000 */
[----:B------:R-:W-:Y:S02]  /*0ab0*/  @!P6 IADD3 R13, PT, PT, R14, RZ, RZ ;  /* 0x000000ff0e0de210 */ /* 0x000fe40007ffe0ff */
[----:B------:R-:W-:-:S03]  /*0ac0*/  ISETP.GT.AND P6, PT, R17, RZ, PT ;  /* 0x000000ff1100720c */ /* 0x000fc60003fc4270 */
[----:B0-----:R-:W-:Y:S02]  /*0ad0*/  VIADD R4, R13, 0x1 ;  /* 0x000000010d047836 */ /* 0x001fe40000000000 */
[----:B------:R-:W-:Y:S01]  /*0ae0*/  @!P5 IMAD.MOV R4, RZ, RZ, R13 ;  /* 0x000000ffff04d224 */ /* 0x000fe200078e020d */
[----:B------:R-:W-:-:S04]  /*0af0*/  ISETP.GT.AND P5, PT, R18, RZ, PT ;  /* 0x000000ff1200720c */ /* 0x000fc80003fa4270 */
[----:B------:R-:W-:-:S03]  /*0b00*/  IADD3 R5, PT, PT, R4, 0x1, RZ ;  /* 0x0000000104057810 */ /* 0x000fc60007ffe0ff */
[----:B------:R-:W-:Y:S01]  /*0b10*/  @!P6 IMAD.MOV R5, RZ, RZ, R4 ;  /* 0x000000ffff05e224 */ /* 0x000fe200078e0204 */
[----:B------:R-:W-:-:S03]  /*0b20*/  ISETP.GT.AND P6, PT, R19, RZ, PT ;  /* 0x000000ff1300720c */ /* 0x000fc60003fc4270 */
[C---:B------:R-:W-:Y:S02]  /*0b30*/  VIADD R4, R5.reuse, 0x1 ;  /* 0x0000000105047836 */ /* 0x040fe40000000000 */
[----:B------:R-:W-:Y:S02]  /*0b40*/  @!P5 IADD3 R4, PT, PT, R5, RZ, RZ ;  /* 0x000000ff0504d210 */ /* 0x000fe40007ffe0ff */
[----:B------:R-:W-:-:S03]  /*0b50*/  ISETP.GT.AND P5, PT, R20, RZ, PT ;  /* 0x000000ff1400720c */ /* 0x000fc60003fa4270 */
[----:B------:R-:W-:-:S03]  /*0b60*/  VIADD R5, R4, 0x1 ;  /* 0x0000000104057836 */ /* 0x000fc60000000000 */
[----:B------:R-:W-:-:S05]  /*0b70*/  @!P6 IMAD.MOV R5, RZ, RZ, R4 ;  /* 0x000000ffff05e224 */ /* 0x000fca00078e0204 */
[----:B------:R-:W-:Y:S02]  /*0b80*/  IADD3 R14, PT, PT, R5, 0x1, RZ ;  /* 0x00000001050e7810 */ /* 0x000fe40007ffe0ff */
[----:B------:R-:W-:-:S07]  /*0b90*/  @!P5 IMAD.MOV R14, RZ, RZ, R5 ;  /* 0x000000ffff0ed224 */ /* 0x000fce00078e0205 */
.L_x_23:
[----:B------:R-:W-:Y:S05]  /*0ba0*/  @!P4 BRA `(.L_x_20) ;  /* 0x0000000000b8c947 */ /* 0x000fea0003800000 */
[----:B------:R-:W-:Y:S05]  /*0bb0*/  @!P3 BRA `(.L_x_24) ;  /* 0x000000000054b947 */ /* 0x000fea0003800000 */
[----:B------:R-:W0:Y:S08]  /*0bc0*/  LDC R13, c[0x0][0x398] ;  /* 0x0000e600ff0d7b82 */ /* 0x000e300000000800 */
[----:B------:R-:W1:Y:S01]  /*0bd0*/  LDC.64 R4, c[0x0][0x388] ;  /* 0x0000e200ff047b82 */ /* 0x000e620000000a00 */
[----:B0-----:R-:W-:-:S04]  /*0be0*/  IMAD R13, R13, UR6, R8 ;  /* 0x000000060d0d7c24 */ /* 0x001fc8000f8e0208 */
[----:B-1----:R-:W-:-:S05]  /*0bf0*/  IMAD.WIDE R4, R13, 0x4, R4 ;  /* 0x000000040d047825 */ /* 0x002fca00078e0204 */
[----:B------:R-:W2:Y:S04]  /*0c00*/  LDG.E R17, desc[UR12][R4.64] ;  /* 0x0000000c04117981 */ /* 0x000ea8000c1e1900 */
[----:B------:R-:W3:Y:S04]  /*0c10*/  LDG.E R13, desc[UR12][R4.64+0x4] ;  /* 0x0000040c040d7981 */ /* 0x000ee8000c1e1900 */
[----:B------:R-:W4:Y:S04]  /*0c20*/  LDG.E R15, desc[UR12][R4.64+0x8] ;  /* 0x0000080c040f7981 */ /* 0x000f28000c1e1900 */
[----:B------:R-:W5:Y:S01]  /*0c30*/  LDG.E R16, desc[UR12][R4.64+0xc] ;  /* 0x00000c0c04107981 */ /* 0x000f62000c1e1900 */
[----:B------:R-:W-:Y:S01]  /*0c40*/  VIADD R8, R8, 0x4 ;  /* 0x0000000408087836 */ /* 0x000fe20000000000 */
[----:B--2---:R-:W-:-:S02]  /*0c50*/  ISETP.GT.AND P4, PT, R17, RZ, PT ;  /* 0x000000ff1100720c */ /* 0x004fc40003f84270 */
[----:B---3--:R-:W-:Y:S02]  /*0c60*/  ISETP.GT.AND P5, PT, R13, RZ, PT ;  /* 0x000000ff0d00720c */ /* 0x008fe40003fa4270 */
[----:B------:R-:W-:-:S09]  /*0c70*/  IADD3 R13, PT, PT, R14, 0x1, RZ ;  /* 0x000000010e0d7810 */ /* 0x000fd20007ffe0ff */
[----:B------:R-:W-:Y:S01]  /*0c80*/  @!P4 IMAD.MOV R13, RZ, RZ, R14 ;  /* 0x000000ffff0dc224 */ /* 0x000fe200078e020e */
[----:B----4-:R-:W-:-:S03]  /*0c90*/  ISETP.GT.AND P4, PT, R15, RZ, PT ;  /* 0x000000ff0f00720c */ /* 0x010fc60003f84270 */
[C---:B------:R-:W-:Y:S01]  /*0ca0*/  VIADD R14, R13.reuse, 0x1 ;  /* 0x000000010d0e7836 */ /* 0x040fe20000000000 */
[----:B------:R-:W-:Y:S02]  /*0cb0*/  @!P5 IADD3 R14, PT, PT, R13, RZ, RZ ;  /* 0x000000ff0d0ed210 */ /* 0x000fe40007ffe0ff */
[----:B-----5:R-:W-:-:S03]  /*0cc0*/  ISETP.GT.AND P5, PT, R16, RZ, PT ;  /* 0x000000ff1000720c */ /* 0x020fc60003fa4270 */
[----:B------:R-:W-:-:S04]  /*0cd0*/  VIADD R13, R14, 0x1 ;  /* 0x000000010e0d7836 */ /* 0x000fc80000000000 */
[----:B------:R-:W-:-:S05]  /*0ce0*/  @!P4 IMAD.MOV R13, RZ, RZ, R14 ;  /* 0x000000ffff0dc224 */ /* 0x000fca00078e020e */
[----:B------:R-:W-:Y:S01]  /*0cf0*/  IADD3 R14, PT, PT, R13, 0x1, RZ ;  /* 0x000000010d0e7810 */ /* 0x000fe20007ffe0ff */
[----:B------:R-:W-:-:S07]  /*0d00*/  @!P5 IMAD.MOV R14, RZ, RZ, R13 ;  /* 0x000000ffff0ed224 */ /* 0x000fce00078e020d */
.L_x_24:
[----:B------:R-:W-:-:S13]  /*0d10*/  ISETP.NE.AND P4, PT, R11, RZ, PT ;  /* 0x000000ff0b00720c */ /* 0x000fda0003f85270 */
[----:B------:R-:W-:Y:S05]  /*0d20*/  @!P4 BRA `(.L_x_20) ;  /* 0x000000000058c947 */ /* 0x000fea0003800000 */
[----:B------:R-:W0:Y:S08]  /*0d30*/  LDC R13, c[0x0][0x398] ;  /* 0x0000e600ff0d7b82 */ /* 0x000e300000000800 */
[----:B------:R-:W1:Y:S01]  /*0d40*/  LDC.64 R4, c[0x0][0x388] ;  /* 0x0000e200ff047b82 */ /* 0x000e620000000a00 */
[----:B0-----:R-:W-:-:S04]  /*0d50*/  IMAD R13, R13, UR6, R8 ;  /* 0x000000060d0d7c24 */ /* 0x001fc8000f8e0208 */
[----:B-1----:R-:W-:-:S05]  /*0d60*/  IMAD.WIDE R4, R13, 0x4, R4 ;  /* 0x000000040d047825 */ /* 0x002fca00078e0204 */
[----:B------:R-:W2:Y:S01]  /*0d70*/  LDG.E R8, desc[UR12][R4.64] ;  /* 0x0000000c04087981 */ /* 0x000ea2000c1e1900 */
[----:B------:R-:W-:Y:S02]  /*0d80*/  ISETP.NE.AND P5, PT, R11, 0x1, PT ;  /* 0x000000010b00780c */ /* 0x000fe40003fa5270 */
[----:B--2---:R-:W-:Y:S02]  /*0d90*/  ISETP.GT.AND P4, PT, R8, RZ, PT ;  /* 0x000000ff0800720c */ /* 0x004fe40003f84270 */
[----:B------:R-:W-:-:S11]  /*0da0*/  IADD3 R8, PT, PT, R14, 0x1, RZ ;  /* 0x000000010e087810 */ /* 0x000fd60007ffe0ff */
[----:B------:R-:W-:-:S04]  /*0db0*/  @!P4 IMAD.MOV R8, RZ, RZ, R14 ;  /* 0x000000ffff08c224 */ /* 0x000fc800078e020e */
[----:B------:R-:W-:Y:S01]  /*0dc0*/  IMAD.MOV.U32 R14, RZ, RZ, R8 ;  /* 0x000000ffff0e7224 */ /* 0x000fe200078e0008 */
[----:B------:R-:W-:Y:S06]  /*0dd0*/  @!P5 BRA `(.L_x_20) ;  /* 0x00000000002cd947 */ /* 0x000fec0003800000 */
[----:B------:R-:W-:Y:S01]  /*0de0*/  ISETP.NE.AND P5, PT, R11, 0x2, PT ;  /* 0x000000020b00780c */ /* 0x000fe20003fa5270 */
[----:B------:R-:W2:-:S12]  /*0df0*/  LDG.E R8, desc[UR12][R4.64+0x4] ;  /* 0x0000040c04087981 */ /* 0x000e98000c1e1900 */
[----:B------:R-:W3:Y:S01]  /*0e00*/  @P5 LDG.E R13, desc[UR12][R4.64+0x8] ;  /* 0x0000080c040d5981 */ /* 0x000ee2000c1e1900 */
[----:B--2---:R-:W-:Y:S02]  /*0e10*/  ISETP.GT.AND P4, PT, R8, RZ, PT ;  /* 0x000000ff0800720c */ /* 0x004fe40003f84270 */
[----:B------:R-:W-:Y:S02]  /*0e20*/  IADD3 R8, PT, PT, R14, 0x1, RZ ;  /* 0x000000010e087810 */ /* 0x000fe40007ffe0ff */
[----:B---3--:R-:W-:-:S09]  /*0e30*/  ISETP.GT.OR P6, PT, R13, RZ, !P5 ;  /* 0x000000ff0d00720c */ /* 0x008fd20006fc4670 */
[----:B------:R-:W-:-:S04]  /*0e40*/  @!P4 IMAD.MOV R8, RZ, RZ, R14 ;  /* 0x000000ffff08c224 */ /* 0x000fc800078e020e */
[----:B------:R-:W-:-:S05]  /*0e50*/  IMAD.MOV.U32 R14, RZ, RZ, R8 ;  /* 0x000000ffff0e7224 */ /* 0x000fca00078e0008 */
[----:B------:R-:W-:Y:S01]  /*0e60*/  @P5 IADD3 R8, PT, PT, R14, 0x1, RZ ;  /* 0x000000010e085810 */ /* 0x000fe20007ffe0ff */
[----:B------:R-:W-:-:S04]  /*0e70*/  @!P6 IMAD.MOV R8, RZ, RZ, R14 ;  /* 0x000000ffff08e224 */ /* 0x000fc800078e020e */
[----:B------:R-:W-:-:S07]  /*0e80*/  @P5 IMAD.MOV.U32 R14, RZ, RZ, R8 ;  /* 0x000000ffff0e5224 */ /* 0x000fce00078e0008 */
.L_x_20:
[----:B------:R-:W-:-:S04]  /*0e90*/  UIADD3 UR7, UPT, UPT, UR10, 0x1, URZ ;  /* 0x000000010a077890 */ /* 0x000fc8000fffe0ff */
[----:B------:R-:W-:-:S04]  /*0ea0*/  UISETP.LT.AND UP1, UPT, UR5, UR7, UPT ;  /* 0x000000070500728c */ /* 0x000fc8000bf21270 */
[----:B------:R-:W-:Y:S02]  /*0eb0*/  USEL UR11, UR5, UR7, UP1 ;  /* 0x00000007050b7287 */ /* 0x000fe40008800000 */
[----:B------:R-:W-:Y:S02]  /*0ec0*/  UIADD3 UR7, UPT, UPT, UR6, 0x1, URZ ;  /* 0x0000000106077890 */ /* 0x000fe4000fffe0ff */
[----:B------:R-:W-:-:S05]  /*0ed0*/  UISETP.GE.AND UP1, UPT, UR6, UR11, UPT ;  /* 0x0000000b0600728c */ /* 0x000fca000bf26270 */
[----:B------:R-:W-:-:S04]  /*0ee0*/  UMOV UR6, UR7 ;  /* 0x0000000700067c82 */ /* 0x000fc80008000000 */
[----:B------:R-:W-:Y:S05]  /*0ef0*/  BRA.U !UP1, `(.L_x_25) ;  /* 0xfffffff5093c7547 */ /* 0x000fea000b83ffff */
.L_x_19:
[----:B-1----:R-:W1:Y:S02]  /*0f00*/  LDC.64 R4, c[0x0][0x380] ;  /* 0x0000e000ff047b82 */ /* 0x002e640000000a00 */
[----:B-1----:R-:W-:-:S06]  /*0f10*/  IMAD.WIDE.U32 R4, R7, 0x4, R4 ;  /* 0x0000000407047825 */ /* 0x002fcc00078e0004 */
[----:B------:R-:W2:Y:S02]  /*0f20*/  LDG.E R5, desc[UR12][R4.64] ;  /* 0x0000000c04057981 */ /* 0x000ea4000c1e1900 */
[----:B--2---:R-:W-:-:S13]  /*0f30*/  ISETP.GT.AND P1, PT, R14, R5, PT ;  /* 0x000000050e00720c */ /* 0x004fda0003f24270 */
[----:B------:R-:W-:Y:S01]  /*0f40*/  @P1 MOV R7, 0xa ;  /* 0x0000000a00071802 */ /* 0x000fe20000000f00 */
[----:B------:R-:W-:-:S04]  /*0f50*/  @P1 VIADD R0, R0, 0x1 ;  /* 0x0000000100001836 */ /* 0x000fc80000000000 */
[----:B------:R2:W-:Y:S04]  /*0f60*/  @P1 STG.E desc[UR12][R2.64], R7 ;  /* 0x0000000702001986 */ /* 0x0005e8000c10190c */
[----:B------:R2:W-:Y:S02]  /*0f70*/  @!P1 STG.E desc[UR12][R2.64], RZ ;  /* 0x000000ff02009986 */ /* 0x0005e4000c10190c */
.L_x_18:
[----:B------:R-:W-:Y:S05]  /*0f80*/  @P0 BRA `(.L_x_26) ;  /* 0xfffffff000600947 */ /* 0x000fea000383ffff */
[----:B------:R-:W-:Y:S05]  /*0f90*/  BRA.U UP0, `(.L_x_27) ;  /* 0xfffffff100487547 */ /* 0x000fea000b83ffff */
.L_x_17:
[----:B-1----:R-:W1:Y:S08]  /*0fa0*/  LDC R5, c[0x0][0x39c] ;  /* 0x0000e700ff057b82 */ /* 0x002e700000000800 */
[----:B0-2---:R-:W1:Y:S02]  /*0fb0*/  LDC.64 R2, c[0x0][0x390] ;  /* 0x0000e400ff027b82 */ /* 0x005e640000000a00 */
[----:B-1----:R-:W-:-:S05]  /*0fc0*/  IMAD.WIDE R2, R5, 0x4, R2 ;  /* 0x0000000405027825 */ /* 0x002fca00078e0202 */
[----:B------:R-:W-:Y:S01]  /*0fd0*/  STG.E desc[UR12][R2.64], R0 ;  /* 0x0000000002007986 */ /* 0x000fe2000c10190c */
[----:B------:R-:W-:Y:S05]  /*0fe0*/  EXIT ;  /* 0x000000000000794d */ /* 0x000fea0003800000 */
.L_x_28:
        /* <DEDUP_REMOVED lines=9> */
.L_x_30:


//--------------------- .nv.shared.reserved.0     --------------------------
	.section	.nv.shared.reserved.0,"aw",@nobits
	.weak		__nv_reservedSMEM_offset_0_alias
	.size		__nv_reservedSMEM_offset_0_alias, 0, 64
	.other		__nv_reservedSMEM_offset_0_alias,@"STO_CUDA_RESERVED_SHARED STV_DEFAULT"
__nv_reservedSMEM_offset_0_alias:
	.zero		0
	.zero		64


//--------------------- .nv.constant0._Z14make_iterationPKiS0_PiiiS1_ --------------------------
	.section	.nv.constant0._Z14make_iterationPKiS0_PiiiS1_,"a",@progbits
	.sectionflags	@""
	.align	4
.nv.constant0._Z14make_iterationPKiS0_PiiiS1_:
	.zero		936


//--------------------- .nv.constant0._Z21make_iteration_singlePKiS0_PiiiS1_ --------------------------
	.section	.nv.constant0._Z21make_iteration_singlePKiS0_PiiiS1_,"a",@progbits
	.sectionflags	@""
	.align	4
.nv.constant0._Z21make_iteration_singlePKiS0_PiiiS1_:
	.zero		936


//--------------------- SYMBOLS --------------------------

	.type		.nv.reservedSmem.offset0,@object
	.size		.nv.reservedSmem.offset0,0x4
